//
// Generated by NVIDIA NVVM Compiler
//
// Compiler Build ID: CL-36424714
// Cuda compilation tools, release 13.0, V13.0.88
// Based on NVVM 20.0.0
//

.version 9.0
.target sm_100
.address_size 64

	// .globl	_Z20gpu_calculate_forcesPvS_i
.extern .shared .align 16 .b8 shPosition[];

.visible .entry _Z20gpu_calculate_forcesPvS_i(
	.param .u64 .ptr .align 1 _Z20gpu_calculate_forcesPvS_i_param_0,
	.param .u64 .ptr .align 1 _Z20gpu_calculate_forcesPvS_i_param_1,
	.param .u32 _Z20gpu_calculate_forcesPvS_i_param_2
)
{
	.reg .pred 	%p<13>;
	.reg .b32 	%r<46>;
	.reg .b32 	%f<195>;
	.reg .b64 	%rd<11>;
	.reg .b64 	%fd<15>;

	ld.param.u64 	%rd4, [_Z20gpu_calculate_forcesPvS_i_param_0];
	ld.param.u64 	%rd3, [_Z20gpu_calculate_forcesPvS_i_param_1];
	ld.param.u32 	%r23, [_Z20gpu_calculate_forcesPvS_i_param_2];
	cvta.to.global.u64 	%rd1, %rd4;
	mov.u32 	%r24, %ctaid.x;
	mov.u32 	%r1, %ntid.x;
	mov.u32 	%r2, %tid.x;
	mad.lo.s32 	%r3, %r24, %r1, %r2;
	setp.lt.s32 	%p1, %r23, 1;
	mov.f32 	%f189, 0f00000000;
	mov.f32 	%f190, %f189;
	mov.f32 	%f191, %f189;
	@%p1 bra 	$L__BB0_15;
	mul.wide.s32 	%rd5, %r3, 16;
	add.s64 	%rd2, %rd1, %rd5;
	mov.f32 	%f191, 0f00000000;
	mov.b32 	%r40, 0;
	mov.u32 	%r39, %r23;
	mov.u32 	%r41, %r40;
	mov.f32 	%f190, %f191;
	mov.f32 	%f189, %f191;
$L__BB0_2:
	min.s32 	%r7, %r1, %r39;
	max.s32 	%r8, %r7, 1;
	and.b32  	%r9, %r8, 3;
	mad.lo.s32 	%r10, %r40, %r1, %r2;
	setp.ge.s32 	%p2, %r10, %r23;
	@%p2 bra 	$L__BB0_4;
	mul.wide.s32 	%rd6, %r10, 16;
	add.s64 	%rd7, %rd1, %rd6;
	ld.global.v4.f32 	{%f39, %f40, %f41, %f42}, [%rd7];
	shl.b32 	%r26, %r2, 4;
	mov.u32 	%r27, shPosition;
	add.s32 	%r28, %r27, %r26;
	st.shared.v4.f32 	[%r28], {%f39, %f40, %f41, %f42};
$L__BB0_4:
	setp.ge.s32 	%p3, %r3, %r23;
	bar.sync 	0;
	@%p3 bra 	$L__BB0_14;
	.pragma "used_bytes_mask 4095";
	ld.global.v4.f32 	{%f4, %f5, %f6, %f43}, [%rd2];
	setp.le.s32 	%p4, %r23, %r41;
	@%p4 bra 	$L__BB0_14;
	setp.lt.s32 	%p5, %r7, 4;
	mov.b32 	%r45, 0;
	@%p5 bra 	$L__BB0_9;
	and.b32  	%r45, %r8, 2147483644;
	mov.u32 	%r31, shPosition;
	add.s32 	%r42, %r31, 32;
	neg.s32 	%r43, %r45;
$L__BB0_8:
	.pragma "nounroll";
	ld.shared.v4.f32 	{%f45, %f46, %f47, %f48}, [%r42+-32];
	sub.f32 	%f49, %f45, %f4;
	sub.f32 	%f50, %f46, %f5;
	sub.f32 	%f51, %f47, %f6;
	mul.f32 	%f52, %f50, %f50;
	fma.rn.f32 	%f53, %f49, %f49, %f52;
	fma.rn.f32 	%f54, %f51, %f51, %f53;
	cvt.f64.f32 	%fd1, %f54;
	add.f64 	%fd2, %fd1, 0d3F847AE147AE147B;
	cvt.rn.f32.f64 	%f55, %fd2;
	mul.f32 	%f56, %f55, %f55;
	mul.f32 	%f57, %f56, %f55;
	sqrt.rn.f32 	%f58, %f57;
	rcp.rn.f32 	%f59, %f58;
	mul.f32 	%f60, %f48, %f59;
	fma.rn.f32 	%f61, %f49, %f60, %f190;
	fma.rn.f32 	%f62, %f50, %f60, %f189;
	fma.rn.f32 	%f63, %f51, %f60, %f191;
	ld.shared.v4.f32 	{%f64, %f65, %f66, %f67}, [%r42+-16];
	sub.f32 	%f68, %f64, %f4;
	sub.f32 	%f69, %f65, %f5;
	sub.f32 	%f70, %f66, %f6;
	mul.f32 	%f71, %f69, %f69;
	fma.rn.f32 	%f72, %f68, %f68, %f71;
	fma.rn.f32 	%f73, %f70, %f70, %f72;
	cvt.f64.f32 	%fd3, %f73;
	add.f64 	%fd4, %fd3, 0d3F847AE147AE147B;
	cvt.rn.f32.f64 	%f74, %fd4;
	mul.f32 	%f75, %f74, %f74;
	mul.f32 	%f76, %f75, %f74;
	sqrt.rn.f32 	%f77, %f76;
	rcp.rn.f32 	%f78, %f77;
	mul.f32 	%f79, %f67, %f78;
	fma.rn.f32 	%f80, %f68, %f79, %f61;
	fma.rn.f32 	%f81, %f69, %f79, %f62;
	fma.rn.f32 	%f82, %f70, %f79, %f63;
	ld.shared.v4.f32 	{%f83, %f84, %f85, %f86}, [%r42];
	sub.f32 	%f87, %f83, %f4;
	sub.f32 	%f88, %f84, %f5;
	sub.f32 	%f89, %f85, %f6;
	mul.f32 	%f90, %f88, %f88;
	fma.rn.f32 	%f91, %f87, %f87, %f90;
	fma.rn.f32 	%f92, %f89, %f89, %f91;
	cvt.f64.f32 	%fd5, %f92;
	add.f64 	%fd6, %fd5, 0d3F847AE147AE147B;
	cvt.rn.f32.f64 	%f93, %fd6;
	mul.f32 	%f94, %f93, %f93;
	mul.f32 	%f95, %f94, %f93;
	sqrt.rn.f32 	%f96, %f95;
	rcp.rn.f32 	%f97, %f96;
	mul.f32 	%f98, %f86, %f97;
	fma.rn.f32 	%f99, %f87, %f98, %f80;
	fma.rn.f32 	%f100, %f88, %f98, %f81;
	fma.rn.f32 	%f101, %f89, %f98, %f82;
	ld.shared.v4.f32 	{%f102, %f103, %f104, %f105}, [%r42+16];
	sub.f32 	%f106, %f102, %f4;
	sub.f32 	%f107, %f103, %f5;
	sub.f32 	%f108, %f104, %f6;
	mul.f32 	%f109, %f107, %f107;
	fma.rn.f32 	%f110, %f106, %f106, %f109;
	fma.rn.f32 	%f111, %f108, %f108, %f110;
	cvt.f64.f32 	%fd7, %f111;
	add.f64 	%fd8, %fd7, 0d3F847AE147AE147B;
	cvt.rn.f32.f64 	%f112, %fd8;
	mul.f32 	%f113, %f112, %f112;
	mul.f32 	%f114, %f113, %f112;
	sqrt.rn.f32 	%f115, %f114;
	rcp.rn.f32 	%f116, %f115;
	mul.f32 	%f117, %f105, %f116;
	fma.rn.f32 	%f190, %f106, %f117, %f99;
	fma.rn.f32 	%f189, %f107, %f117, %f100;
	fma.rn.f32 	%f191, %f108, %f117, %f101;
	add.s32 	%r43, %r43, 4;
	add.s32 	%r42, %r42, 64;
	setp.ne.s32 	%p6, %r43, 0;
	@%p6 bra 	$L__BB0_8;
$L__BB0_9:
	setp.eq.s32 	%p7, %r9, 0;
	@%p7 bra 	$L__BB0_14;
	setp.eq.s32 	%p8, %r9, 1;
	@%p8 bra 	$L__BB0_12;
	shl.b32 	%r32, %r45, 4;
	mov.u32 	%r33, shPosition;
	add.s32 	%r34, %r33, %r32;
	ld.shared.v4.f32 	{%f119, %f120, %f121, %f122}, [%r34];
	sub.f32 	%f123, %f119, %f4;
	sub.f32 	%f124, %f120, %f5;
	sub.f32 	%f125, %f121, %f6;
	mul.f32 	%f126, %f124, %f124;
	fma.rn.f32 	%f127, %f123, %f123, %f126;
	fma.rn.f32 	%f128, %f125, %f125, %f127;
	cvt.f64.f32 	%fd9, %f128;
	add.f64 	%fd10, %fd9, 0d3F847AE147AE147B;
	cvt.rn.f32.f64 	%f129, %fd10;
	mul.f32 	%f130, %f129, %f129;
	mul.f32 	%f131, %f130, %f129;
	sqrt.rn.f32 	%f132, %f131;
	rcp.rn.f32 	%f133, %f132;
	mul.f32 	%f134, %f122, %f133;
	fma.rn.f32 	%f135, %f123, %f134, %f190;
	fma.rn.f32 	%f136, %f124, %f134, %f189;
	fma.rn.f32 	%f137, %f125, %f134, %f191;
	ld.shared.v4.f32 	{%f138, %f139, %f140, %f141}, [%r34+16];
	sub.f32 	%f142, %f138, %f4;
	sub.f32 	%f143, %f139, %f5;
	sub.f32 	%f144, %f140, %f6;
	mul.f32 	%f145, %f143, %f143;
	fma.rn.f32 	%f146, %f142, %f142, %f145;
	fma.rn.f32 	%f147, %f144, %f144, %f146;
	cvt.f64.f32 	%fd11, %f147;
	add.f64 	%fd12, %fd11, 0d3F847AE147AE147B;
	cvt.rn.f32.f64 	%f148, %fd12;
	mul.f32 	%f149, %f148, %f148;
	mul.f32 	%f150, %f149, %f148;
	sqrt.rn.f32 	%f151, %f150;
	rcp.rn.f32 	%f152, %f151;
	mul.f32 	%f153, %f141, %f152;
	fma.rn.f32 	%f190, %f142, %f153, %f135;
	fma.rn.f32 	%f189, %f143, %f153, %f136;
	fma.rn.f32 	%f191, %f144, %f153, %f137;
	add.s32 	%r45, %r45, 2;
$L__BB0_12:
	and.b32  	%r35, %r8, 1;
	setp.eq.b32 	%p9, %r35, 1;
	not.pred 	%p10, %p9;
	@%p10 bra 	$L__BB0_14;
	shl.b32 	%r36, %r45, 4;
	mov.u32 	%r37, shPosition;
	add.s32 	%r38, %r37, %r36;
	ld.shared.v4.f32 	{%f154, %f155, %f156, %f157}, [%r38];
	sub.f32 	%f158, %f154, %f4;
	sub.f32 	%f159, %f155, %f5;
	sub.f32 	%f160, %f156, %f6;
	mul.f32 	%f161, %f159, %f159;
	fma.rn.f32 	%f162, %f158, %f158, %f161;
	fma.rn.f32 	%f163, %f160, %f160, %f162;
	cvt.f64.f32 	%fd13, %f163;
	add.f64 	%fd14, %fd13, 0d3F847AE147AE147B;
	cvt.rn.f32.f64 	%f164, %fd14;
	mul.f32 	%f165, %f164, %f164;
	mul.f32 	%f166, %f165, %f164;
	sqrt.rn.f32 	%f167, %f166;
	rcp.rn.f32 	%f168, %f167;
	mul.f32 	%f169, %f157, %f168;
	fma.rn.f32 	%f190, %f158, %f169, %f190;
	fma.rn.f32 	%f189, %f159, %f169, %f189;
	fma.rn.f32 	%f191, %f160, %f169, %f191;
$L__BB0_14:
	bar.sync 	0;
	add.s32 	%r41, %r41, %r1;
	add.s32 	%r40, %r40, 1;
	setp.lt.s32 	%p11, %r41, %r23;
	sub.s32 	%r39, %r39, %r1;
	@%p11 bra 	$L__BB0_2;
$L__BB0_15:
	setp.ge.s32 	%p12, %r3, %r23;
	@%p12 bra 	$L__BB0_17;
	cvta.to.global.u64 	%rd8, %rd3;
	mul.wide.s32 	%rd9, %r3, 16;
	add.s64 	%rd10, %rd8, %rd9;
	mov.f32 	%f170, 0f00000000;
	st.global.v4.f32 	[%rd10], {%f190, %f189, %f191, %f170};
$L__BB0_17:
	ret;

}
	// .globl	_Z29tileless_gpu_calculate_forcesP6float4S0_i
.visible .entry _Z29tileless_gpu_calculate_forcesP6float4S0_i(
	.param .u64 .ptr .align 1 _Z29tileless_gpu_calculate_forcesP6float4S0_i_param_0,
	.param .u64 .ptr .align 1 _Z29tileless_gpu_calculate_forcesP6float4S0_i_param_1,
	.param .u32 _Z29tileless_gpu_calculate_forcesP6float4S0_i_param_2
)
{
	.reg .pred 	%p<9>;
	.reg .b32 	%r<19>;
	.reg .b32 	%f<180>;
	.reg .b64 	%rd<17>;
	.reg .b64 	%fd<15>;

	ld.param.u64 	%rd6, [_Z29tileless_gpu_calculate_forcesP6float4S0_i_param_0];
	ld.param.u64 	%rd5, [_Z29tileless_gpu_calculate_forcesP6float4S0_i_param_1];
	ld.param.u32 	%r10, [_Z29tileless_gpu_calculate_forcesP6float4S0_i_param_2];
	cvta.to.global.u64 	%rd1, %rd6;
	mov.u32 	%r11, %ctaid.x;
	mov.u32 	%r12, %ntid.x;
	mov.u32 	%r13, %tid.x;
	mad.lo.s32 	%r1, %r11, %r12, %r13;
	setp.ge.s32 	%p1, %r1, %r10;
	@%p1 bra 	$L__BB1_11;
	mul.wide.s32 	%rd7, %r1, 16;
	add.s64 	%rd8, %rd1, %rd7;
	.pragma "used_bytes_mask 4095";
	ld.global.v4.f32 	{%f1, %f2, %f3, %f32}, [%rd8];
	setp.lt.s32 	%p2, %r10, 1;
	mov.f32 	%f177, 0f00000000;
	mov.f32 	%f178, %f177;
	mov.f32 	%f179, %f177;
	@%p2 bra 	$L__BB1_10;
	and.b32  	%r2, %r10, 3;
	setp.lt.u32 	%p3, %r10, 4;
	mov.f32 	%f179, 0f00000000;
	mov.b32 	%r18, 0;
	mov.f32 	%f178, %f179;
	mov.f32 	%f177, %f179;
	@%p3 bra 	$L__BB1_5;
	and.b32  	%r18, %r10, 2147483644;
	neg.s32 	%r16, %r18;
	add.s64 	%rd16, %rd1, 32;
	mov.f32 	%f179, 0f00000000;
$L__BB1_4:
	.pragma "nounroll";
	ld.global.v4.f32 	{%f36, %f37, %f38, %f39}, [%rd16+-32];
	sub.f32 	%f40, %f36, %f1;
	sub.f32 	%f41, %f37, %f2;
	sub.f32 	%f42, %f38, %f3;
	mul.f32 	%f43, %f41, %f41;
	fma.rn.f32 	%f44, %f40, %f40, %f43;
	fma.rn.f32 	%f45, %f42, %f42, %f44;
	cvt.f64.f32 	%fd1, %f45;
	add.f64 	%fd2, %fd1, 0d3F847AE147AE147B;
	cvt.rn.f32.f64 	%f46, %fd2;
	mul.f32 	%f47, %f46, %f46;
	mul.f32 	%f48, %f47, %f46;
	sqrt.rn.f32 	%f49, %f48;
	rcp.rn.f32 	%f50, %f49;
	mul.f32 	%f51, %f39, %f50;
	fma.rn.f32 	%f52, %f40, %f51, %f177;
	fma.rn.f32 	%f53, %f41, %f51, %f178;
	fma.rn.f32 	%f54, %f42, %f51, %f179;
	ld.global.v4.f32 	{%f55, %f56, %f57, %f58}, [%rd16+-16];
	sub.f32 	%f59, %f55, %f1;
	sub.f32 	%f60, %f56, %f2;
	sub.f32 	%f61, %f57, %f3;
	mul.f32 	%f62, %f60, %f60;
	fma.rn.f32 	%f63, %f59, %f59, %f62;
	fma.rn.f32 	%f64, %f61, %f61, %f63;
	cvt.f64.f32 	%fd3, %f64;
	add.f64 	%fd4, %fd3, 0d3F847AE147AE147B;
	cvt.rn.f32.f64 	%f65, %fd4;
	mul.f32 	%f66, %f65, %f65;
	mul.f32 	%f67, %f66, %f65;
	sqrt.rn.f32 	%f68, %f67;
	rcp.rn.f32 	%f69, %f68;
	mul.f32 	%f70, %f58, %f69;
	fma.rn.f32 	%f71, %f59, %f70, %f52;
	fma.rn.f32 	%f72, %f60, %f70, %f53;
	fma.rn.f32 	%f73, %f61, %f70, %f54;
	ld.global.v4.f32 	{%f74, %f75, %f76, %f77}, [%rd16];
	sub.f32 	%f78, %f74, %f1;
	sub.f32 	%f79, %f75, %f2;
	sub.f32 	%f80, %f76, %f3;
	mul.f32 	%f81, %f79, %f79;
	fma.rn.f32 	%f82, %f78, %f78, %f81;
	fma.rn.f32 	%f83, %f80, %f80, %f82;
	cvt.f64.f32 	%fd5, %f83;
	add.f64 	%fd6, %fd5, 0d3F847AE147AE147B;
	cvt.rn.f32.f64 	%f84, %fd6;
	mul.f32 	%f85, %f84, %f84;
	mul.f32 	%f86, %f85, %f84;
	sqrt.rn.f32 	%f87, %f86;
	rcp.rn.f32 	%f88, %f87;
	mul.f32 	%f89, %f77, %f88;
	fma.rn.f32 	%f90, %f78, %f89, %f71;
	fma.rn.f32 	%f91, %f79, %f89, %f72;
	fma.rn.f32 	%f92, %f80, %f89, %f73;
	ld.global.v4.f32 	{%f93, %f94, %f95, %f96}, [%rd16+16];
	sub.f32 	%f97, %f93, %f1;
	sub.f32 	%f98, %f94, %f2;
	sub.f32 	%f99, %f95, %f3;
	mul.f32 	%f100, %f98, %f98;
	fma.rn.f32 	%f101, %f97, %f97, %f100;
	fma.rn.f32 	%f102, %f99, %f99, %f101;
	cvt.f64.f32 	%fd7, %f102;
	add.f64 	%fd8, %fd7, 0d3F847AE147AE147B;
	cvt.rn.f32.f64 	%f103, %fd8;
	mul.f32 	%f104, %f103, %f103;
	mul.f32 	%f105, %f104, %f103;
	sqrt.rn.f32 	%f106, %f105;
	rcp.rn.f32 	%f107, %f106;
	mul.f32 	%f108, %f96, %f107;
	fma.rn.f32 	%f177, %f97, %f108, %f90;
	fma.rn.f32 	%f178, %f98, %f108, %f91;
	fma.rn.f32 	%f179, %f99, %f108, %f92;
	add.s32 	%r16, %r16, 4;
	add.s64 	%rd16, %rd16, 64;
	setp.ne.s32 	%p4, %r16, 0;
	@%p4 bra 	$L__BB1_4;
$L__BB1_5:
	setp.eq.s32 	%p5, %r2, 0;
	@%p5 bra 	$L__BB1_10;
	setp.eq.s32 	%p6, %r2, 1;
	@%p6 bra 	$L__BB1_8;
	mul.wide.u32 	%rd9, %r18, 16;
	add.s64 	%rd10, %rd1, %rd9;
	ld.global.v4.f32 	{%f110, %f111, %f112, %f113}, [%rd10];
	sub.f32 	%f114, %f110, %f1;
	sub.f32 	%f115, %f111, %f2;
	sub.f32 	%f116, %f112, %f3;
	mul.f32 	%f117, %f115, %f115;
	fma.rn.f32 	%f118, %f114, %f114, %f117;
	fma.rn.f32 	%f119, %f116, %f116, %f118;
	cvt.f64.f32 	%fd9, %f119;
	add.f64 	%fd10, %fd9, 0d3F847AE147AE147B;
	cvt.rn.f32.f64 	%f120, %fd10;
	mul.f32 	%f121, %f120, %f120;
	mul.f32 	%f122, %f121, %f120;
	sqrt.rn.f32 	%f123, %f122;
	rcp.rn.f32 	%f124, %f123;
	mul.f32 	%f125, %f113, %f124;
	fma.rn.f32 	%f126, %f114, %f125, %f177;
	fma.rn.f32 	%f127, %f115, %f125, %f178;
	fma.rn.f32 	%f128, %f116, %f125, %f179;
	ld.global.v4.f32 	{%f129, %f130, %f131, %f132}, [%rd10+16];
	sub.f32 	%f133, %f129, %f1;
	sub.f32 	%f134, %f130, %f2;
	sub.f32 	%f135, %f131, %f3;
	mul.f32 	%f136, %f134, %f134;
	fma.rn.f32 	%f137, %f133, %f133, %f136;
	fma.rn.f32 	%f138, %f135, %f135, %f137;
	cvt.f64.f32 	%fd11, %f138;
	add.f64 	%fd12, %fd11, 0d3F847AE147AE147B;
	cvt.rn.f32.f64 	%f139, %fd12;
	mul.f32 	%f140, %f139, %f139;
	mul.f32 	%f141, %f140, %f139;
	sqrt.rn.f32 	%f142, %f141;
	rcp.rn.f32 	%f143, %f142;
	mul.f32 	%f144, %f132, %f143;
	fma.rn.f32 	%f177, %f133, %f144, %f126;
	fma.rn.f32 	%f178, %f134, %f144, %f127;
	fma.rn.f32 	%f179, %f135, %f144, %f128;
	add.s32 	%r18, %r18, 2;
$L__BB1_8:
	and.b32  	%r15, %r10, 1;
	setp.eq.b32 	%p7, %r15, 1;
	not.pred 	%p8, %p7;
	@%p8 bra 	$L__BB1_10;
	mul.wide.u32 	%rd11, %r18, 16;
	add.s64 	%rd12, %rd1, %rd11;
	ld.global.v4.f32 	{%f145, %f146, %f147, %f148}, [%rd12];
	sub.f32 	%f149, %f145, %f1;
	sub.f32 	%f150, %f146, %f2;
	sub.f32 	%f151, %f147, %f3;
	mul.f32 	%f152, %f150, %f150;
	fma.rn.f32 	%f153, %f149, %f149, %f152;
	fma.rn.f32 	%f154, %f151, %f151, %f153;
	cvt.f64.f32 	%fd13, %f154;
	add.f64 	%fd14, %fd13, 0d3F847AE147AE147B;
	cvt.rn.f32.f64 	%f155, %fd14;
	mul.f32 	%f156, %f155, %f155;
	mul.f32 	%f157, %f156, %f155;
	sqrt.rn.f32 	%f158, %f157;
	rcp.rn.f32 	%f159, %f158;
	mul.f32 	%f160, %f148, %f159;
	fma.rn.f32 	%f177, %f149, %f160, %f177;
	fma.rn.f32 	%f178, %f150, %f160, %f178;
	fma.rn.f32 	%f179, %f151, %f160, %f179;
$L__BB1_10:
	cvta.to.global.u64 	%rd13, %rd5;
	add.s64 	%rd15, %rd13, %rd7;
	mov.f32 	%f161, 0f00000000;
	st.global.v4.f32 	[%rd15], {%f177, %f178, %f179, %f161};
$L__BB1_11:
	ret;

}
	// .globl	_Z22gpu_calculate_velocityP6float4S0_if
.visible .entry _Z22gpu_calculate_velocityP6float4S0_if(
	.param .u64 .ptr .align 1 _Z22gpu_calculate_velocityP6float4S0_if_param_0,
	.param .u64 .ptr .align 1 _Z22gpu_calculate_velocityP6float4S0_if_param_1,
	.param .u32 _Z22gpu_calculate_velocityP6float4S0_if_param_2,
	.param .f32 _Z22gpu_calculate_velocityP6float4S0_if_param_3
)
{
	.reg .pred 	%p<2>;
	.reg .b32 	%r<6>;
	.reg .b32 	%f<14>;
	.reg .b64 	%rd<8>;

	ld.param.u64 	%rd1, [_Z22gpu_calculate_velocityP6float4S0_if_param_0];
	ld.param.u64 	%rd2, [_Z22gpu_calculate_velocityP6float4S0_if_param_1];
	ld.param.u32 	%r2, [_Z22gpu_calculate_velocityP6float4S0_if_param_2];
	ld.param.f32 	%f1, [_Z22gpu_calculate_velocityP6float4S0_if_param_3];
	mov.u32 	%r3, %ctaid.x;
	mov.u32 	%r4, %ntid.x;
	mov.u32 	%r5, %tid.x;
	mad.lo.s32 	%r1, %r3, %r4, %r5;
	setp.ge.s32 	%p1, %r1, %r2;
	@%p1 bra 	$L__BB2_2;
	cvta.to.global.u64 	%rd3, %rd2;
	cvta.to.global.u64 	%rd4, %rd1;
	mul.wide.s32 	%rd5, %r1, 16;
	add.s64 	%rd6, %rd3, %rd5;
	.pragma "used_bytes_mask 4095";
	ld.global.v4.f32 	{%f2, %f3, %f4, %f5}, [%rd6];
	add.s64 	%rd7, %rd4, %rd5;
	.pragma "used_bytes_mask 4095";
	ld.global.v4.f32 	{%f6, %f7, %f8, %f9}, [%rd7];
	fma.rn.f32 	%f10, %f1, %f6, %f2;
	fma.rn.f32 	%f11, %f1, %f7, %f3;
	fma.rn.f32 	%f12, %f1, %f8, %f4;
	mov.f32 	%f13, 0f00000000;
	st.global.v4.f32 	[%rd6], {%f10, %f11, %f12, %f13};
$L__BB2_2:
	ret;

}
	// .globl	_Z22gpu_calculate_positionP6float4S0_if
.visible .entry _Z22gpu_calculate_positionP6float4S0_if(
	.param .u64 .ptr .align 1 _Z22gpu_calculate_positionP6float4S0_if_param_0,
	.param .u64 .ptr .align 1 _Z22gpu_calculate_positionP6float4S0_if_param_1,
	.param .u32 _Z22gpu_calculate_positionP6float4S0_if_param_2,
	.param .f32 _Z22gpu_calculate_positionP6float4S0_if_param_3
)
{
	.reg .pred 	%p<2>;
	.reg .b32 	%r<6>;
	.reg .b32 	%f<13>;
	.reg .b64 	%rd<8>;

	ld.param.u64 	%rd1, [_Z22gpu_calculate_positionP6float4S0_if_param_0];
	ld.param.u64 	%rd2, [_Z22gpu_calculate_positionP6float4S0_if_param_1];
	ld.param.u32 	%r2, [_Z22gpu_calculate_positionP6float4S0_if_param_2];
	ld.param.f32 	%f1, [_Z22gpu_calculate_positionP6float4S0_if_param_3];
	mov.u32 	%r3, %ctaid.x;
	mov.u32 	%r4, %ntid.x;
	mov.u32 	%r5, %tid.x;
	mad.lo.s32 	%r1, %r3, %r4, %r5;
	setp.ge.s32 	%p1, %r1, %r2;
	@%p1 bra 	$L__BB3_2;
	cvta.to.global.u64 	%rd3, %rd1;
	cvta.to.global.u64 	%rd4, %rd2;
	mul.wide.s32 	%rd5, %r1, 16;
	add.s64 	%rd6, %rd3, %rd5;
	.pragma "used_bytes_mask 4095";
	ld.global.v4.f32 	{%f2, %f3, %f4, %f5}, [%rd6];
	add.s64 	%rd7, %rd4, %rd5;
	.pragma "used_bytes_mask 4095";
	ld.global.v4.f32 	{%f6, %f7, %f8, %f9}, [%rd7];
	fma.rn.f32 	%f10, %f1, %f6, %f2;
	fma.rn.f32 	%f11, %f1, %f7, %f3;
	fma.rn.f32 	%f12, %f1, %f8, %f4;
	st.global.v2.f32 	[%rd6], {%f10, %f11};
	st.global.f32 	[%rd6+8], %f12;
$L__BB3_2:
	ret;

}


// ===== COMPILED SASS (sm_100) =====

	.target	sm_100

	.elftype	@"ET_EXEC"


//--------------------- .note.nv.tkinfo           --------------------------
	.section	.note.nv.tkinfo,"",@"SHT_NOTE"
	.sectionflags	@"SHF_NOTE_NV_TKINFO"
	.tkinfo
        /*0018*/ 	.word	0x00000002
        /*0030*/ 	.string	""
        /*0030*/ 	.string	"ptxas"
        /*0030*/ 	.string	"Cuda compilation tools, release 13.0, V13.0.88"
        /*0030*/ 	.string	"Build cuda_13.0.r13.0/compiler.36424714_0"
        /*0030*/ 	.string	"-arch sm_100 -m 64 "



//--------------------- .note.nv.cuinfo           --------------------------
	.section	.note.nv.cuinfo,"",@"SHT_NOTE"
	.sectionflags	@"SHF_NOTE_NV_CUINFO"
        /*0018*/ 	.short	0x0002
        /*001a*/ 	.short	0x0064
        /*001c*/ 	.short	0x0082
	.zero		2


//--------------------- .nv.info                  --------------------------
	.section	.nv.info,"",@"SHT_CUDA_INFO"
	.align	4


	//----- nvinfo : EIATTR_REGCOUNT
	.align		4
        /*0000*/ 	.byte	0x04, 0x2f
        /*0002*/ 	.short	(.L_1 - .L_0)
	.align		4
.L_0:
        /*0004*/ 	.word	index@(_Z20gpu_calculate_forcesPvS_i)
        /*0008*/ 	.word	0x00000022


	//----- nvinfo : EIATTR_FRAME_SIZE
	.align		4
.L_1:
        /*000c*/ 	.byte	0x04, 0x11
        /*000e*/ 	.short	(.L_3 - .L_2)
	.align		4
.L_2:
        /*0010*/ 	.word	index@($__internal_3_$__cuda_sm20_sqrt_rn_f32_slowpath)
        /*0014*/ 	.word	0x00000000


	//----- nvinfo : EIATTR_FRAME_SIZE
	.align		4
.L_3:
        /*0018*/ 	.byte	0x04, 0x11
        /*001a*/ 	.short	(.L_5 - .L_4)
	.align		4
.L_4:
        /*001c*/ 	.word	index@($__internal_2_$__cuda_sm20_rcp_rn_f32_slowpath)
        /*0020*/ 	.word	0x00000000


	//----- nvinfo : EIATTR_FRAME_SIZE
	.align		4
.L_5:
        /*0024*/ 	.byte	0x04, 0x11
        /*0026*/ 	.short	(.L_7 - .L_6)
	.align		4
.L_6:
        /*0028*/ 	.word	index@(_Z20gpu_calculate_forcesPvS_i)
        /*002c*/ 	.word	0x00000000


	//----- nvinfo : EIATTR_REGCOUNT
	.align		4
.L_7:
        /*0030*/ 	.byte	0x04, 0x2f
        /*0032*/ 	.short	(.L_9 - .L_8)
	.align		4
.L_8:
        /*0034*/ 	.word	index@(_Z29tileless_gpu_calculate_forcesP6float4S0_i)
        /*0038*/ 	.word	0x00000020


	//----- nvinfo : EIATTR_FRAME_SIZE
	.align		4
.L_9:
        /*003c*/ 	.byte	0x04, 0x11
        /*003e*/ 	.short	(.L_11 - .L_10)
	.align		4
.L_10:
        /*0040*/ 	.word	index@($__internal_1_$__cuda_sm20_sqrt_rn_f32_slowpath)
        /*0044*/ 	.word	0x00000000


	//----- nvinfo : EIATTR_FRAME_SIZE
	.align		4
.L_11:
        /*0048*/ 	.byte	0x04, 0x11
        /*004a*/ 	.short	(.L_13 - .L_12)
	.align		4
.L_12:
        /*004c*/ 	.word	index@($__internal_0_$__cuda_sm20_rcp_rn_f32_slowpath)
        /*0050*/ 	.word	0x00000000


	//----- nvinfo : EIATTR_FRAME_SIZE
	.align		4
.L_13:
        /*0054*/ 	.byte	0x04, 0x11
        /*0056*/ 	.short	(.L_15 - .L_14)
	.align		4
.L_14:
        /*0058*/ 	.word	index@(_Z29tileless_gpu_calculate_forcesP6float4S0_i)
        /*005c*/ 	.word	0x00000000


	//----- nvinfo : EIATTR_REGCOUNT
	.align		4
.L_15:
        /*0060*/ 	.byte	0x04, 0x2f
        /*0062*/ 	.short	(.L_17 - .L_16)
	.align		4
.L_16:
        /*0064*/ 	.word	index@(_Z22gpu_calculate_velocityP6float4S0_if)
        /*0068*/ 	.word	0x0000000e


	//----- nvinfo : EIATTR_FRAME_SIZE
	.align		4
.L_17:
        /*006c*/ 	.byte	0x04, 0x11
        /*006e*/ 	.short	(.L_19 - .L_18)
	.align		4
.L_18:
        /*0070*/ 	.word	index@(_Z22gpu_calculate_velocityP6float4S0_if)
        /*0074*/ 	.word	0x00000000


	//----- nvinfo : EIATTR_REGCOUNT
	.align		4
.L_19:
        /*0078*/ 	.byte	0x04, 0x2f
        /*007a*/ 	.short	(.L_21 - .L_20)
	.align		4
.L_20:
        /*007c*/ 	.word	index@(_Z22gpu_calculate_positionP6float4S0_if)
        /*0080*/ 	.word	0x0000000e


	//----- nvinfo : EIATTR_FRAME_SIZE
	.align		4
.L_21:
        /*0084*/ 	.byte	0x04, 0x11
        /*0086*/ 	.short	(.L_23 - .L_22)
	.align		4
.L_22:
        /*0088*/ 	.word	index@(_Z22gpu_calculate_positionP6float4S0_if)
        /*008c*/ 	.word	0x00000000


	//----- nvinfo : EIATTR_MIN_STACK_SIZE
	.align		4
.L_23:
        /*0090*/ 	.byte	0x04, 0x12
        /*0092*/ 	.short	(.L_25 - .L_24)
	.align		4
.L_24:
        /*0094*/ 	.word	index@(_Z22gpu_calculate_positionP6float4S0_if)
        /*0098*/ 	.word	0x00000000


	//----- nvinfo : EIATTR_MIN_STACK_SIZE
	.align		4
.L_25:
        /*009c*/ 	.byte	0x04, 0x12
        /*009e*/ 	.short	(.L_27 - .L_26)
	.align		4
.L_26:
        /*00a0*/ 	.word	index@(_Z22gpu_calculate_velocityP6float4S0_if)
        /*00a4*/ 	.word	0x00000000


	//----- nvinfo : EIATTR_MIN_STACK_SIZE
	.align		4
.L_27:
        /*00a8*/ 	.byte	0x04, 0x12
        /*00aa*/ 	.short	(.L_29 - .L_28)
	.align		4
.L_28:
        /*00ac*/ 	.word	index@(_Z29tileless_gpu_calculate_forcesP6float4S0_i)
        /*00b0*/ 	.word	0x00000000


	//----- nvinfo : EIATTR_MIN_STACK_SIZE
	.align		4
.L_29:
        /*00b4*/ 	.byte	0x04, 0x12
        /*00b6*/ 	.short	(.L_31 - .L_30)
	.align		4
.L_30:
        /*00b8*/ 	.word	index@(_Z20gpu_calculate_forcesPvS_i)
        /*00bc*/ 	.word	0x00000000
.L_31:


//--------------------- .nv.compat                --------------------------
	.section	.nv.compat,"",@"SHT_CUDA_COMPAT_INFO"
	.align	4
        /*0000*/ 	.byte	0x02, 0x09, 0x00, 0x00, 0x02, 0x02, 0x01, 0x00, 0x02, 0x05, 0x05, 0x00, 0x03, 0x07, 0x01, 0x01
        /*0010*/ 	.byte	0x02, 0x03, 0x00, 0x00, 0x02, 0x06, 0x01, 0x00, 0x04, 0x0b, 0x08, 0x00, 0x01, 0x00, 0x00, 0x00
        /*0020*/ 	.byte	0x00, 0x00, 0x00, 0x00


//--------------------- .nv.info._Z22gpu_calculate_positionP6float4S0_if --------------------------
	.section	.nv.info._Z22gpu_calculate_positionP6float4S0_if,"",@"SHT_CUDA_INFO"
	.sectionflags	@""
	.align	4


	//----- nvinfo : EIATTR_CUDA_API_VERSION
	.align		4
        /*0000*/ 	.byte	0x04, 0x37
        /*0002*/ 	.short	(.L_33 - .L_32)
.L_32:
        /*0004*/ 	.word	0x00000082


	//----- nvinfo : EIATTR_KPARAM_INFO
	.align		4
.L_33:
        /*0008*/ 	.byte	0x04, 0x17
        /*000a*/ 	.short	(.L_35 - .L_34)
.L_34:
        /*000c*/ 	.word	0x00000000
        /*0010*/ 	.short	0x0003
        /*0012*/ 	.short	0x0014
        /*0014*/ 	.byte	0x00, 0xf0, 0x11, 0x00


	//----- nvinfo : EIATTR_KPARAM_INFO
	.align		4
.L_35:
        /*0018*/ 	.byte	0x04, 0x17
        /*001a*/ 	.short	(.L_37 - .L_36)
.L_36:
        /*001c*/ 	.word	0x00000000
        /*0020*/ 	.short	0x0002
        /*0022*/ 	.short	0x0010
        /*0024*/ 	.byte	0x00, 0xf0, 0x11, 0x00


	//----- nvinfo : EIATTR_KPARAM_INFO
	.align		4
.L_37:
        /*0028*/ 	.byte	0x04, 0x17
        /*002a*/ 	.short	(.L_39 - .L_38)
.L_38:
        /*002c*/ 	.word	0x00000000
        /*0030*/ 	.short	0x0001
        /*0032*/ 	.short	0x0008
        /*0034*/ 	.byte	0x00, 0xf5, 0x21, 0x00


	//----- nvinfo : EIATTR_KPARAM_INFO
	.align		4
.L_39:
        /*0038*/ 	.byte	0x04, 0x17
        /*003a*/ 	.short	(.L_41 - .L_40)
.L_40:
        /*003c*/ 	.word	0x00000000
        /*0040*/ 	.short	0x0000
        /*0042*/ 	.short	0x0000
        /*0044*/ 	.byte	0x00, 0xf5, 0x21, 0x00


	//----- nvinfo : EIATTR_SPARSE_MMA_MASK
	.align		4
.L_41:
        /*0048*/ 	.byte	0x03, 0x50
        /*004a*/ 	.short	0x0000


	//----- nvinfo : EIATTR_MAXREG_COUNT
	.align		4
        /*004c*/ 	.byte	0x03, 0x1b
        /*004e*/ 	.short	0x00ff


	//----- nvinfo : EIATTR_MERCURY_ISA_VERSION
	.align		4
        /*0050*/ 	.byte	0x03, 0x5f
        /*0052*/ 	.short	0x0101


	//----- nvinfo : EIATTR_UNUSED_LOAD_BYTE_OFFSET
	.align		4
        /*0054*/ 	.byte	0x04, 0x44
        /*0056*/ 	.short	(.L_43 - .L_42)


	//   ....[0]....
.L_42:
        /*0058*/ 	.word	0x000000e0
        /*005c*/ 	.word	0x00000fff


	//   ....[1]....
        /*0060*/ 	.word	0x000000f0
        /*0064*/ 	.word	0x00000fff


	//----- nvinfo : EIATTR_VRC_CTA_INIT_COUNT
	.align		4
.L_43:
        /*0068*/ 	.byte	0x02, 0x4a
	.zero		1
	.zero		1


	//----- nvinfo : EIATTR_EXIT_INSTR_OFFSETS
	.align		4
        /*006c*/ 	.byte	0x04, 0x1c
        /*006e*/ 	.short	(.L_45 - .L_44)


	//   ....[0]....
.L_44:
        /*0070*/ 	.word	0x00000070


	//   ....[1]....
        /*0074*/ 	.word	0x00000150


	//----- nvinfo : EIATTR_CBANK_PARAM_SIZE
	.align		4
.L_45:
        /*0078*/ 	.byte	0x03, 0x19
        /*007a*/ 	.short	0x0018


	//----- nvinfo : EIATTR_PARAM_CBANK
	.align		4
        /*007c*/ 	.byte	0x04, 0x0a
        /*007e*/ 	.short	(.L_47 - .L_46)
	.align		4
.L_46:
        /*0080*/ 	.word	index@(.nv.constant0._Z22gpu_calculate_positionP6float4S0_if)
        /*0084*/ 	.short	0x0380
        /*0086*/ 	.short	0x0018


	//----- nvinfo : EIATTR_SW_WAR
	.align		4
.L_47:
        /*0088*/ 	.byte	0x04, 0x36
        /*008a*/ 	.short	(.L_49 - .L_48)
.L_48:
        /*008c*/ 	.word	0x00000008
.L_49:


//--------------------- .nv.info._Z22gpu_calculate_velocityP6float4S0_if --------------------------
	.section	.nv.info._Z22gpu_calculate_velocityP6float4S0_if,"",@"SHT_CUDA_INFO"
	.sectionflags	@""
	.align	4


	//----- nvinfo : EIATTR_CUDA_API_VERSION
	.align		4
        /*0000*/ 	.byte	0x04, 0x37
        /*0002*/ 	.short	(.L_51 - .L_50)
.L_50:
        /*0004*/ 	.word	0x00000082


	//----- nvinfo : EIATTR_KPARAM_INFO
	.align		4
.L_51:
        /*0008*/ 	.byte	0x04, 0x17
        /*000a*/ 	.short	(.L_53 - .L_52)
.L_52:
        /*000c*/ 	.word	0x00000000
        /*0010*/ 	.short	0x0003
        /*0012*/ 	.short	0x0014
        /*0014*/ 	.byte	0x00, 0xf0, 0x11, 0x00


	//----- nvinfo : EIATTR_KPARAM_INFO
	.align		4
.L_53:
        /*0018*/ 	.byte	0x04, 0x17
        /*001a*/ 	.short	(.L_55 - .L_54)
.L_54:
        /*001c*/ 	.word	0x00000000
        /*0020*/ 	.short	0x0002
        /*0022*/ 	.short	0x0010
        /*0024*/ 	.byte	0x00, 0xf0, 0x11, 0x00


	//----- nvinfo : EIATTR_KPARAM_INFO
	.align		4
.L_55:
        /*0028*/ 	.byte	0x04, 0x17
        /*002a*/ 	.short	(.L_57 - .L_56)
.L_56:
        /*002c*/ 	.word	0x00000000
        /*0030*/ 	.short	0x0001
        /*0032*/ 	.short	0x0008
        /*0034*/ 	.byte	0x00, 0xf5, 0x21, 0x00


	//----- nvinfo : EIATTR_KPARAM_INFO
	.align		4
.L_57:
        /*0038*/ 	.byte	0x04, 0x17
        /*003a*/ 	.short	(.L_59 - .L_58)
.L_58:
        /*003c*/ 	.word	0x00000000
        /*0040*/ 	.short	0x0000
        /*0042*/ 	.short	0x0000
        /*0044*/ 	.byte	0x00, 0xf5, 0x21, 0x00


	//----- nvinfo : EIATTR_SPARSE_MMA_MASK
	.align		4
.L_59:
        /*0048*/ 	.byte	0x03, 0x50
        /*004a*/ 	.short	0x0000


	//----- nvinfo : EIATTR_MAXREG_COUNT
	.align		4
        /*004c*/ 	.byte	0x03, 0x1b
        /*004e*/ 	.short	0x00ff


	//----- nvinfo : EIATTR_MERCURY_ISA_VERSION
	.align		4
        /*0050*/ 	.byte	0x03, 0x5f
        /*0052*/ 	.short	0x0101


	//----- nvinfo : EIATTR_UNUSED_LOAD_BYTE_OFFSET
	.align		4
        /*0054*/ 	.byte	0x04, 0x44
        /*0056*/ 	.short	(.L_61 - .L_60)


	//   ....[0]....
.L_60:
        /*0058*/ 	.word	0x000000d0
        /*005c*/ 	.word	0x00000fff


	//   ....[1]....
        /*0060*/ 	.word	0x000000f0
        /*0064*/ 	.word	0x00000fff


	//----- nvinfo : EIATTR_VRC_CTA_INIT_COUNT
	.align		4
.L_61:
        /*0068*/ 	.byte	0x02, 0x4a
	.zero		1
	.zero		1


	//----- nvinfo : EIATTR_EXIT_INSTR_OFFSETS
	.align		4
        /*006c*/ 	.byte	0x04, 0x1c
        /*006e*/ 	.short	(.L_63 - .L_62)


	//   ....[0]....
.L_62:
        /*0070*/ 	.word	0x00000070


	//   ....[1]....
        /*0074*/ 	.word	0x00000150


	//----- nvinfo : EIATTR_CBANK_PARAM_SIZE
	.align		4
.L_63:
        /*0078*/ 	.byte	0x03, 0x19
        /*007a*/ 	.short	0x0018


	//----- nvinfo : EIATTR_PARAM_CBANK
	.align		4
        /*007c*/ 	.byte	0x04, 0x0a
        /*007e*/ 	.short	(.L_65 - .L_64)
	.align		4
.L_64:
        /*0080*/ 	.word	index@(.nv.constant0._Z22gpu_calculate_velocityP6float4S0_if)
        /*0084*/ 	.short	0x0380
        /*0086*/ 	.short	0x0018


	//----- nvinfo : EIATTR_SW_WAR
	.align		4
.L_65:
        /*0088*/ 	.byte	0x04, 0x36
        /*008a*/ 	.short	(.L_67 - .L_66)
.L_66:
        /*008c*/ 	.word	0x00000008
.L_67:


//--------------------- .nv.info._Z29tileless_gpu_calculate_forcesP6float4S0_i --------------------------
	.section	.nv.info._Z29tileless_gpu_calculate_forcesP6float4S0_i,"",@"SHT_CUDA_INFO"
	.sectionflags	@""
	.align	4


	//----- nvinfo : EIATTR_CUDA_API_VERSION
	.align		4
        /*0000*/ 	.byte	0x04, 0x37
        /*0002*/ 	.short	(.L_69 - .L_68)
.L_68:
        /*0004*/ 	.word	0x00000082


	//----- nvinfo : EIATTR_KPARAM_INFO
	.align		4
.L_69:
        /*0008*/ 	.byte	0x04, 0x17
        /*000a*/ 	.short	(.L_71 - .L_70)
.L_70:
        /*000c*/ 	.word	0x00000000
        /*0010*/ 	.short	0x0002
        /*0012*/ 	.short	0x0010
        /*0014*/ 	.byte	0x00, 0xf0, 0x11, 0x00


	//----- nvinfo : EIATTR_KPARAM_INFO
	.align		4
.L_71:
        /*0018*/ 	.byte	0x04, 0x17
        /*001a*/ 	.short	(.L_73 - .L_72)
.L_72:
        /*001c*/ 	.word	0x00000000
        /*0020*/ 	.short	0x0001
        /*0022*/ 	.short	0x0008
        /*0024*/ 	.byte	0x00, 0xf5, 0x21, 0x00


	//----- nvinfo : EIATTR_KPARAM_INFO
	.align		4
.L_73:
        /*0028*/ 	.byte	0x04, 0x17
        /*002a*/ 	.short	(.L_75 - .L_74)
.L_74:
        /*002c*/ 	.word	0x00000000
        /*0030*/ 	.short	0x0000
        /*0032*/ 	.short	0x0000
        /*0034*/ 	.byte	0x00, 0xf5, 0x21, 0x00


	//----- nvinfo : EIATTR_SPARSE_MMA_MASK
	.align		4
.L_75:
        /*0038*/ 	.byte	0x03, 0x50
        /*003a*/ 	.short	0x0000


	//----- nvinfo : EIATTR_MAXREG_COUNT
	.align		4
        /*003c*/ 	.byte	0x03, 0x1b
        /*003e*/ 	.short	0x00ff


	//----- nvinfo : EIATTR_MERCURY_ISA_VERSION
	.align		4
        /*0040*/ 	.byte	0x03, 0x5f
        /*0042*/ 	.short	0x0101


	//----- nvinfo : EIATTR_UNUSED_LOAD_BYTE_OFFSET
	.align		4
        /*0044*/ 	.byte	0x04, 0x44
        /*0046*/ 	.short	(.L_77 - .L_76)


	//   ....[0]....
.L_76:
        /*0048*/ 	.word	0x000000f0
        /*004c*/ 	.word	0x00000fff


	//----- nvinfo : EIATTR_VRC_CTA_INIT_COUNT
	.align		4
.L_77:
        /*0050*/ 	.byte	0x02, 0x4a
	.zero		1
	.zero		1


	//----- nvinfo : EIATTR_EXIT_INSTR_OFFSETS
	.align		4
        /*0054*/ 	.byte	0x04, 0x1c
        /*0056*/ 	.short	(.L_79 - .L_78)


	//   ....[0]....
.L_78:
        /*0058*/ 	.word	0x00000070


	//   ....[1]....
        /*005c*/ 	.word	0x00001790


	//----- nvinfo : EIATTR_CRS_STACK_SIZE
	.align		4
.L_79:
        /*0060*/ 	.byte	0x04, 0x1e
        /*0062*/ 	.short	(.L_81 - .L_80)
.L_80:
        /*0064*/ 	.word	0x00000000


	//----- nvinfo : EIATTR_CBANK_PARAM_SIZE
	.align		4
.L_81:
        /*0068*/ 	.byte	0x03, 0x19
        /*006a*/ 	.short	0x0014


	//----- nvinfo : EIATTR_PARAM_CBANK
	.align		4
        /*006c*/ 	.byte	0x04, 0x0a
        /*006e*/ 	.short	(.L_83 - .L_82)
	.align		4
.L_82:
        /*0070*/ 	.word	index@(.nv.constant0._Z29tileless_gpu_calculate_forcesP6float4S0_i)
        /*0074*/ 	.short	0x0380
        /*0076*/ 	.short	0x0014


	//----- nvinfo : EIATTR_SW_WAR
	.align		4
.L_83:
        /*0078*/ 	.byte	0x04, 0x36
        /*007a*/ 	.short	(.L_85 - .L_84)
.L_84:
        /*007c*/ 	.word	0x00000008
.L_85:


//--------------------- .nv.info._Z20gpu_calculate_forcesPvS_i --------------------------
	.section	.nv.info._Z20gpu_calculate_forcesPvS_i,"",@"SHT_CUDA_INFO"
	.sectionflags	@""
	.align	4


	//----- nvinfo : EIATTR_CUDA_API_VERSION
	.align		4
        /*0000*/ 	.byte	0x04, 0x37
        /*0002*/ 	.short	(.L_87 - .L_86)
.L_86:
        /*0004*/ 	.word	0x00000082


	//----- nvinfo : EIATTR_KPARAM_INFO
	.align		4
.L_87:
        /*0008*/ 	.byte	0x04, 0x17
        /*000a*/ 	.short	(.L_89 - .L_88)
.L_88:
        /*000c*/ 	.word	0x00000000
        /*0010*/ 	.short	0x0002
        /*0012*/ 	.short	0x0010
        /*0014*/ 	.byte	0x00, 0xf0, 0x11, 0x00


	//----- nvinfo : EIATTR_KPARAM_INFO
	.align		4
.L_89:
        /*0018*/ 	.byte	0x04, 0x17
        /*001a*/ 	.short	(.L_91 - .L_90)
.L_90:
        /*001c*/ 	.word	0x00000000
        /*0020*/ 	.short	0x0001
        /*0022*/ 	.short	0x0008
        /*0024*/ 	.byte	0x00, 0xf5, 0x21, 0x00


	//----- nvinfo : EIATTR_KPARAM_INFO
	.align		4
.L_91:
        /*0028*/ 	.byte	0x04, 0x17
        /*002a*/ 	.short	(.L_93 - .L_92)
.L_92:
        /*002c*/ 	.word	0x00000000
        /*0030*/ 	.short	0x0000
        /*0032*/ 	.short	0x0000
        /*0034*/ 	.byte	0x00, 0xf5, 0x21, 0x00


	//----- nvinfo : EIATTR_SPARSE_MMA_MASK
	.align		4
.L_93:
        /*0038*/ 	.byte	0x03, 0x50
        /*003a*/ 	.short	0x0000


	//----- nvinfo : EIATTR_MAXREG_COUNT
	.align		4
        /*003c*/ 	.byte	0x03, 0x1b
        /*003e*/ 	.short	0x00ff


	//----- nvinfo : EIATTR_NUM_BARRIERS
	.align		4
        /*0040*/ 	.byte	0x02, 0x4c
        /*0042*/ 	.byte	0x01
	.zero		1


	//----- nvinfo : EIATTR_MERCURY_ISA_VERSION
	.align		4
        /*0044*/ 	.byte	0x03, 0x5f
        /*0046*/ 	.short	0x0101


	//----- nvinfo : EIATTR_UNUSED_LOAD_BYTE_OFFSET
	.align		4
        /*0048*/ 	.byte	0x04, 0x44
        /*004a*/ 	.short	(.L_95 - .L_94)


	//   ....[0]....
.L_94:
        /*004c*/ 	.word	0x00000230
        /*0050*/ 	.word	0x00000fff


	//----- nvinfo : EIATTR_VRC_CTA_INIT_COUNT
	.align		4
.L_95:
        /*0054*/ 	.byte	0x02, 0x4a
	.zero		1
	.zero		1


	//----- nvinfo : EIATTR_EXIT_INSTR_OFFSETS
	.align		4
        /*0058*/ 	.byte	0x04, 0x1c
        /*005a*/ 	.short	(.L_97 - .L_96)


	//   ....[0]....
.L_96:
        /*005c*/ 	.word	0x00001830


	//   ....[1]....
        /*0060*/ 	.word	0x00001880


	//----- nvinfo : EIATTR_CRS_STACK_SIZE
	.align		4
.L_97:
        /*0064*/ 	.byte	0x04, 0x1e
        /*0066*/ 	.short	(.L_99 - .L_98)
.L_98:
        /*0068*/ 	.word	0x00000000


	//----- nvinfo : EIATTR_CBANK_PARAM_SIZE
	.align		4
.L_99:
        /*006c*/ 	.byte	0x03, 0x19
        /*006e*/ 	.short	0x0014


	//----- nvinfo : EIATTR_PARAM_CBANK
	.align		4
        /*0070*/ 	.byte	0x04, 0x0a
        /*0072*/ 	.short	(.L_101 - .L_100)
	.align		4
.L_100:
        /*0074*/ 	.word	index@(.nv.constant0._Z20gpu_calculate_forcesPvS_i)
        /*0078*/ 	.short	0x0380
        /*007a*/ 	.short	0x0014


	//----- nvinfo : EIATTR_SW_WAR
	.align		4
.L_101:
        /*007c*/ 	.byte	0x04, 0x36
        /*007e*/ 	.short	(.L_103 - .L_102)
.L_102:
        /*0080*/ 	.word	0x00000008
.L_103:


//--------------------- .nv.callgraph             --------------------------
	.section	.nv.callgraph,"",@"SHT_CUDA_CALLGRAPH"
	.align	4
	.sectionentsize	8
	.align		4
        /*0000*/ 	.word	0x00000000
	.align		4
        /*0004*/ 	.word	0xffffffff
	.align		4
        /*0008*/ 	.word	0x00000000
	.align		4
        /*000c*/ 	.word	0xfffffffe
	.align		4
        /*0010*/ 	.word	0x00000000
	.align		4
        /*0014*/ 	.word	0xfffffffd
	.align		4
        /*0018*/ 	.word	0x00000000
	.align		4
        /*001c*/ 	.word	0xfffffffc


//--------------------- .text._Z22gpu_calculate_positionP6float4S0_if --------------------------
	.section	.text._Z22gpu_calculate_positionP6float4S0_if,"ax",@progbits
	.align	128
        .global         _Z22gpu_calculate_positionP6float4S0_if
        .type           _Z22gpu_calculate_positionP6float4S0_if,@function
        .size           _Z22gpu_calculate_positionP6float4S0_if,(.L_x_113 - _Z22gpu_calculate_positionP6float4S0_if)
        .other          _Z22gpu_calculate_positionP6float4S0_if,@"STO_CUDA_ENTRY STV_DEFAULT"
_Z22gpu_calculate_positionP6float4S0_if:
.text._Z22gpu_calculate_positionP6float4S0_if:
[----:B------:R-:W-:Y:S01]  /*0000*/  LDC R1, c[0x0][0x37c] ;  /* 0x0000df00ff017b82 */ /* 0x000fe20000000800 */
[----:B------:R-:W0:Y:S07]  /*0010*/  S2R R0, SR_TID.X ;  /* 0x0000000000007919 */ /* 0x000e2e0000002100 */
[----:B------:R-:W0:Y:S01]  /*0020*/  S2UR UR4, SR_CTAID.X ;  /* 0x00000000000479c3 */ /* 0x000e220000002500 */
[----:B------:R-:W1:Y:S07]  /*0030*/  LDCU UR5, c[0x0][0x390] ;  /* 0x00007200ff0577ac */ /* 0x000e6e0008000800 */
[----:B------:R-:W0:Y:S02]  /*0040*/  LDC R7, c[0x0][0x360] ;  /* 0x0000d800ff077b82 */ /* 0x000e240000000800 */
[----:B0-----:R-:W-:-:S05]  /*0050*/  IMAD R7, R7, UR4, R0 ;  /* 0x0000000407077c24 */ /* 0x001fca000f8e0200 */
[----:B-1----:R-:W-:-:S13]  /*0060*/  ISETP.GE.AND P0, PT, R7, UR5, PT ;  /* 0x0000000507007c0c */ /* 0x002fda000bf06270 */
[----:B------:R-:W-:Y:S05]  /*0070*/  @P0 EXIT ;  /* 0x000000000000094d */ /* 0x000fea0003800000 */
[----:B------:R-:W0:Y:S01]  /*0080*/  LDC.64 R4, c[0x0][0x388] ;  /* 0x0000e200ff047b82 */ /* 0x000e220000000a00 */
[----:B------:R-:W1:Y:S01]  /*0090*/  LDCU.64 UR4, c[0x0][0x358] ;  /* 0x00006b00ff0477ac */ /* 0x000e620008000a00 */
[----:B------:R-:W2:Y:S06]  /*00a0*/  LDCU UR6, c[0x0][0x394] ;  /* 0x00007280ff0677ac */ /* 0x000eac0008000800 */
[----:B------:R-:W3:Y:S01]  /*00b0*/  LDC.64 R2, c[0x0][0x380] ;  /* 0x0000e000ff027b82 */ /* 0x000ee20000000a00 */
[----:B0-----:R-:W-:-:S04]  /*00c0*/  IMAD.WIDE R4, R7, 0x10, R4 ;  /* 0x0000001007047825 */ /* 0x001fc800078e0204 */
[----:B---3--:R-:W-:Y:S02]  /*00d0*/  IMAD.WIDE R2, R7, 0x10, R2 ;  /* 0x0000001007027825 */ /* 0x008fe400078e0202 */
[----:B-1----:R-:W2:Y:S04]  /*00e0*/  LDG.E.128 R4, desc[UR4][R4.64] ;  /* 0x0000000404047981 */ /* 0x002ea8000c1e1d00 */
[----:B------:R-:W2:Y:S02]  /*00f0*/  LDG.E.128 R8, desc[UR4][R2.64] ;  /* 0x0000000402087981 */ /* 0x000ea4000c1e1d00 */
[----:B--2---:R-:W-:Y:S01]  /*0100*/  FFMA R8, R4, UR6, R8 ;  /* 0x0000000604087c23 */ /* 0x004fe20008000008 */
[----:B------:R-:W-:Y:S01]  /*0110*/  FFMA R9, R5, UR6, R9 ;  /* 0x0000000605097c23 */ /* 0x000fe20008000009 */
[----:B------:R-:W-:-:S04]  /*0120*/  FFMA R7, R6, UR6, R10 ;  /* 0x0000000606077c23 */ /* 0x000fc8000800000a */
[----:B------:R-:W-:Y:S04]  /*0130*/  STG.E.64 desc[UR4][R2.64], R8 ;  /* 0x0000000802007986 */ /* 0x000fe8000c101b04 */
[----:B------:R-:W-:Y:S01]  /*0140*/  STG.E desc[UR4][R2.64+0x8], R7 ;  /* 0x0000080702007986 */ /* 0x000fe2000c101904 */
[----:B------:R-:W-:Y:S05]  /*0150*/  EXIT ;  /* 0x000000000000794d */ /* 0x000fea0003800000 */
.L_x_0:
[----:B------:R-:W-:-:S00]  /*0160*/  BRA `(.L_x_0) ;  /* 0xfffffffc00fc7947 */ /* 0x000fc0000383ffff */
[----:B------:R-:W-:-:S00]  /*0170*/  NOP ;  /* 0x0000000000007918 */ /* 0x000fc00000000000 */
        /* <DEDUP_REMOVED lines=8> */
.L_x_113:


//--------------------- .text._Z22gpu_calculate_velocityP6float4S0_if --------------------------
	.section	.text._Z22gpu_calculate_velocityP6float4S0_if,"ax",@progbits
	.align	128
        .global         _Z22gpu_calculate_velocityP6float4S0_if
        .type           _Z22gpu_calculate_velocityP6float4S0_if,@function
        .size           _Z22gpu_calculate_velocityP6float4S0_if,(.L_x_114 - _Z22gpu_calculate_velocityP6float4S0_if)
        .other          _Z22gpu_calculate_velocityP6float4S0_if,@"STO_CUDA_ENTRY STV_DEFAULT"
_Z22gpu_calculate_velocityP6float4S0_if:
.text._Z22gpu_calculate_velocityP6float4S0_if:
        /* <DEDUP_REMOVED lines=12> */
[----:B0-----:R-:W-:-:S05]  /*00c0*/  IMAD.WIDE R2, R7, 0x10, R2 ;  /* 0x0000001007027825 */ /* 0x001fca00078e0202 */
[----:B-1----:R-:W4:Y:S01]  /*00d0*/  LDG.E.128 R8, desc[UR4][R2.64] ;  /* 0x0000000402087981 */ /* 0x002f22000c1e1d00 */
[----:B---3--:R-:W-:-:S06]  /*00e0*/  IMAD.WIDE R4, R7, 0x10, R4 ;  /* 0x0000001007047825 */ /* 0x008fcc00078e0204 */
[----:B------:R-:W2:Y:S01]  /*00f0*/  LDG.E.128 R4, desc[UR4][R4.64] ;  /* 0x0000000404047981 */ /* 0x000ea2000c1e1d00 */
[----:B----4-:R-:W-:Y:S02]  /*0100*/  HFMA2 R11, -RZ, RZ, 0, 0 ;  /* 0x00000000ff0b7431 */ /* 0x010fe400000001ff */
[----:B--2---:R-:W-:Y:S01]  /*0110*/  FFMA R8, R4, UR6, R8 ;  /* 0x0000000604087c23 */ /* 0x004fe20008000008 */
[----:B------:R-:W-:Y:S01]  /*0120*/  FFMA R9, R5, UR6, R9 ;  /* 0x0000000605097c23 */ /* 0x000fe20008000009 */
[----:B------:R-:W-:-:S05]  /*0130*/  FFMA R10, R6, UR6, R10 ;  /* 0x00000006060a7c23 */ /* 0x000fca000800000a */
[----:B------:R-:W-:Y:S01]  /*0140*/  STG.E.128 desc[UR4][R2.64], R8 ;  /* 0x0000000802007986 */ /* 0x000fe2000c101d04 */
[----:B------:R-:W-:Y:S05]  /*0150*/  EXIT ;  /* 0x000000000000794d */ /* 0x000fea0003800000 */
.L_x_1:
        /* <DEDUP_REMOVED lines=10> */
.L_x_114:


//--------------------- .text._Z29tileless_gpu_calculate_forcesP6float4S0_i --------------------------
	.section	.text._Z29tileless_gpu_calculate_forcesP6float4S0_i,"ax",@progbits
	.align	128
        .global         _Z29tileless_gpu_calculate_forcesP6float4S0_i
        .type           _Z29tileless_gpu_calculate_forcesP6float4S0_i,@function
        .size           _Z29tileless_gpu_calculate_forcesP6float4S0_i,(.L_x_110 - _Z29tileless_gpu_calculate_forcesP6float4S0_i)
        .other          _Z29tileless_gpu_calculate_forcesP6float4S0_i,@"STO_CUDA_ENTRY STV_DEFAULT"
_Z29tileless_gpu_calculate_forcesP6float4S0_i:
.text._Z29tileless_gpu_calculate_forcesP6float4S0_i:
        /* <DEDUP_REMOVED lines=8> */
[----:B------:R-:W-:Y:S01]  /*0080*/  UISETP.GE.AND UP0, UPT, UR9, 0x1, UPT ;  /* 0x000000010900788c */ /* 0x000fe2000bf06270 */
[----:B------:R-:W-:Y:S01]  /*0090*/  HFMA2 R6, -RZ, RZ, 0, 0 ;  /* 0x00000000ff067431 */ /* 0x000fe200000001ff */
[----:B------:R-:W-:Y:S01]  /*00a0*/  CS2R R4, SRZ ;  /* 0x0000000000047805 */ /* 0x000fe2000001ff00 */
[----:B------:R-:W0:Y:S06]  /*00b0*/  LDCU.64 UR10, c[0x0][0x358] ;  /* 0x00006b00ff0a77ac */ /* 0x000e2c0008000a00 */
[----:B------:R-:W-:Y:S05]  /*00c0*/  BRA.U !UP0, `(.L_x_2) ;  /* 0x0000001508a07547 */ /* 0x000fea000b800000 */
[----:B------:R-:W1:Y:S02]  /*00d0*/  LDC.64 R8, c[0x0][0x380] ;  /* 0x0000e000ff087b82 */ /* 0x000e640000000a00 */
[----:B-1----:R-:W-:-:S06]  /*00e0*/  IMAD.WIDE R8, R2, 0x10, R8 ;  /* 0x0000001002087825 */ /* 0x002fcc00078e0208 */
[----:B0-----:R-:W5:Y:S01]  /*00f0*/  LDG.E.128 R8, desc[UR10][R8.64] ;  /* 0x0000000a08087981 */ /* 0x001f62000c1e1d00 */
[----:B------:R-:W-:Y:S01]  /*0100*/  UISETP.GE.U32.AND UP0, UPT, UR9, 0x4, UPT ;  /* 0x000000040900788c */ /* 0x000fe2000bf06070 */
[----:B------:R-:W-:Y:S02]  /*0110*/  MOV R3, RZ ;  /* 0x000000ff00037202 */ /* 0x000fe40000000f00 */
[----:B------:R-:W-:Y:S02]  /*0120*/  CS2R R4, SRZ ;  /* 0x0000000000047805 */ /* 0x000fe4000001ff00 */
[----:B------:R-:W-:Y:S01]  /*0130*/  MOV R6, RZ ;  /* 0x000000ff00067202 */ /* 0x000fe20000000f00 */
[----:B------:R-:W-:-:S03]  /*0140*/  ULOP3.LUT UR6, UR9, 0x3, URZ, 0xc0, !UPT ;  /* 0x0000000309067892 */ /* 0x000fc6000f8ec0ff */
[----:B------:R-:W-:Y:S09]  /*0150*/  BRA.U !UP0, `(.L_x_3) ;  /* 0x0000000d08207547 */ /* 0x000ff2000b800000 */
[----:B------:R-:W0:Y:S01]  /*0160*/  LDCU.64 UR4, c[0x0][0x380] ;  /* 0x00007000ff0477ac */ /* 0x000e220008000a00 */
[----:B------:R-:W-:Y:S01]  /*0170*/  MOV R6, RZ ;  /* 0x000000ff00067202 */ /* 0x000fe20000000f00 */
[----:B------:R-:W-:-:S04]  /*0180*/  ULOP3.LUT UR7, UR9, 0x7ffffffc, URZ, 0xc0, !UPT ;  /* 0x7ffffffc09077892 */ /* 0x000fc8000f8ec0ff */
[----:B------:R-:W-:Y:S02]  /*0190*/  UIADD3 UR8, UPT, UPT, -UR7, URZ, URZ ;  /* 0x000000ff07087290 */ /* 0x000fe4000fffe1ff */
[----:B------:R-:W-:Y:S01]  /*01a0*/  MOV R3, UR7 ;  /* 0x0000000700037c02 */ /* 0x000fe20008000f00 */
[----:B0-----:R-:W-:-:S04]  /*01b0*/  UIADD3 UR4, UP0, UPT, UR4, 0x20, URZ ;  /* 0x0000002004047890 */ /* 0x001fc8000ff1e0ff */
[----:B------:R-:W-:Y:S02]  /*01c0*/  UIADD3.X UR5, UPT, UPT, URZ, UR5, URZ, UP0, !UPT ;  /* 0x00000005ff057290 */ /* 0x000fe400087fe4ff */
[----:B------:R-:W-:-:S04]  /*01d0*/  MOV R26, UR4 ;  /* 0x00000004001a7c02 */ /* 0x000fc80008000f00 */
[----:B------:R-:W-:-:S07]  /*01e0*/  MOV R27, UR5 ;  /* 0x00000005001b7c02 */ /* 0x000fce0008000f00 */
.L_x_28:
[----:B------:R-:W2:Y:S01]  /*01f0*/  LDG.E.128 R12, desc[UR10][R26.64+-0x20] ;  /* 0xffffe00a1a0c7981 */ /* 0x000ea2000c1e1d00 */
[----:B------:R-:W-:Y:S01]  /*0200*/  UMOV UR4, 0x47ae147b ;  /* 0x47ae147b00047882 */ /* 0x000fe20000000000 */
[----:B------:R-:W-:Y:S01]  /*0210*/  UMOV UR5, 0x3f847ae1 ;  /* 0x3f847ae100057882 */ /* 0x000fe20000000000 */
[----:B------:R-:W-:Y:S01]  /*0220*/  BSSY.RECONVERGENT B0, `(.L_x_4) ;  /* 0x0000018000007945 */ /* 0x000fe20003800200 */
[----:B--2--5:R-:W-:Y:S01]  /*0230*/  FADD R20, -R9, R13 ;  /* 0x0000000d09147221 */ /* 0x024fe20000000100 */
[----:B------:R-:W-:Y:S01]  /*0240*/  FADD R7, -R8, R12 ;  /* 0x0000000c08077221 */ /* 0x000fe20000000100 */
[----:B------:R-:W-:Y:S02]  /*0250*/  FADD R25, -R10, R14 ;  /* 0x0000000e0a197221 */ /* 0x000fe40000000100 */
[----:B------:R-:W-:-:S04]  /*0260*/  FMUL R0, R20, R20 ;  /* 0x0000001414007220 */ /* 0x000fc80000400000 */
[----:B------:R-:W-:-:S04]  /*0270*/  FFMA R0, R7, R7, R0 ;  /* 0x0000000707007223 */ /* 0x000fc80000000000 */
[----:B------:R-:W-:-:S04]  /*0280*/  FFMA R0, R25, R25, R0 ;  /* 0x0000001919007223 */ /* 0x000fc80000000000 */
[----:B------:R-:W0:Y:S02]  /*0290*/  F2F.F64.F32 R12, R0 ;  /* 0x00000000000c7310 */ /* 0x000e240000201800 */
[----:B0-----:R-:W-:-:S10]  /*02a0*/  DADD R12, R12, UR4 ;  /* 0x000000040c0c7e29 */ /* 0x001fd40008000000 */
[----:B------:R-:W0:Y:S02]  /*02b0*/  F2F.F32.F64 R12, R12 ;  /* 0x0000000c000c7310 */ /* 0x000e240000301000 */
[----:B0-----:R-:W-:-:S04]  /*02c0*/  FMUL R11, R12, R12 ;  /* 0x0000000c0c0b7220 */ /* 0x001fc80000400000 */
[----:B------:R-:W-:-:S04]  /*02d0*/  FMUL R17, R12, R11 ;  /* 0x0000000b0c117220 */ /* 0x000fc80000400000 */
[----:B------:R0:W1:Y:S01]  /*02e0*/  MUFU.RSQ R14, R17 ;  /* 0x00000011000e7308 */ /* 0x0000620000001400 */
[----:B------:R-:W-:-:S04]  /*02f0*/  IADD3 R11, PT, PT, R17, -0xd000000, RZ ;  /* 0xf3000000110b7810 */ /* 0x000fc80007ffe0ff */
[----:B------:R-:W-:-:S13]  /*0300*/  ISETP.GT.U32.AND P0, PT, R11, 0x727fffff, PT ;  /* 0x727fffff0b00780c */ /* 0x000fda0003f04070 */
[----:B01----:R-:W-:Y:S05]  /*0310*/  @!P0 BRA `(.L_x_5) ;  /* 0x0000000000108947 */ /* 0x003fea0003800000 */
[----:B------:R-:W-:Y:S02]  /*0320*/  MOV R11, R17 ;  /* 0x00000011000b7202 */ /* 0x000fe40000000f00 */
[----:B------:R-:W-:-:S07]  /*0330*/  MOV R0, 0x350 ;  /* 0x0000035000007802 */ /* 0x000fce0000000f00 */
[----:B------:R-:W-:Y:S05]  /*0340*/  CALL.REL.NOINC `($__internal_1_$__cuda_sm20_sqrt_rn_f32_slowpath) ;  /* 0x0000001400e87944 */ /* 0x000fea0003c00000 */
[----:B------:R-:W-:Y:S05]  /*0350*/  BRA `(.L_x_6) ;  /* 0x0000000000107947 */ /* 0x000fea0003800000 */
.L_x_5:
[----:B------:R-:W-:Y:S01]  /*0360*/  FMUL.FTZ R18, R17, R14 ;  /* 0x0000000e11127220 */ /* 0x000fe20000410000 */
[----:B------:R-:W-:-:S03]  /*0370*/  FMUL.FTZ R0, R14, 0.5 ;  /* 0x3f0000000e007820 */ /* 0x000fc60000410000 */
[----:B------:R-:W-:-:S04]  /*0380*/  FFMA R11, -R18, R18, R17 ;  /* 0x00000012120b7223 */ /* 0x000fc80000000111 */
[----:B------:R-:W-:-:S07]  /*0390*/  FFMA R18, R11, R0, R18 ;  /* 0x000000000b127223 */ /* 0x000fce0000000012 */
.L_x_6:
[----:B------:R-:W-:Y:S05]  /*03a0*/  BSYNC.RECONVERGENT B0 ;  /* 0x0000000000007941 */ /* 0x000fea0003800200 */
.L_x_4:
[----:B------:R-:W-:Y:S01]  /*03b0*/  IADD3 R0, PT, PT, R18, 0x1800000, RZ ;  /* 0x0180000012007810 */ /* 0x000fe20007ffe0ff */
[----:B------:R-:W-:Y:S03]  /*03c0*/  BSSY.RECONVERGENT B0, `(.L_x_7) ;  /* 0x000000d000007945 */ /* 0x000fe60003800200 */
[----:B------:R-:W-:-:S04]  /*03d0*/  LOP3.LUT R0, R0, 0x7f800000, RZ, 0xc0, !PT ;  /* 0x7f80000000007812 */ /* 0x000fc800078ec0ff */
[----:B------:R-:W-:-:S13]  /*03e0*/  ISETP.GT.U32.AND P0, PT, R0, 0x1ffffff, PT ;  /* 0x01ffffff0000780c */ /* 0x000fda0003f04070 */
[----:B------:R-:W-:Y:S05]  /*03f0*/  @P0 BRA `(.L_x_8) ;  /* 0x0000000000140947 */ /* 0x000fea0003800000 */
[----:B------:R-:W-:Y:S02]  /*0400*/  MOV R0, R18 ;  /* 0x0000001200007202 */ /* 0x000fe40000000f00 */
[----:B------:R-:W-:-:S07]  /*0410*/  MOV R12, 0x430 ;  /* 0x00000430000c7802 */ /* 0x000fce0000000f00 */
[----:B------:R-:W-:Y:S05]  /*0420*/  CALL.REL.NOINC `($__internal_0_$__cuda_sm20_rcp_rn_f32_slowpath) ;  /* 0x0000001000dc7944 */ /* 0x000fea0003c00000 */
[----:B------:R-:W-:Y:S01]  /*0430*/  MOV R0, R13 ;  /* 0x0000000d00007202 */ /* 0x000fe20000000f00 */
[----:B------:R-:W-:Y:S06]  /*0440*/  BRA `(.L_x_9) ;  /* 0x0000000000107947 */ /* 0x000fec0003800000 */
.L_x_8:
[----:B------:R-:W0:Y:S02]  /*0450*/  MUFU.RCP R11, R18 ;  /* 0x00000012000b7308 */ /* 0x000e240000001000 */
[----:B0-----:R-:W-:-:S04]  /*0460*/  FFMA R0, R11, R18, -1 ;  /* 0xbf8000000b007423 */ /* 0x001fc80000000012 */
[----:B------:R-:W-:-:S04]  /*0470*/  FADD.FTZ R0, -R0, -RZ ;  /* 0x800000ff00007221 */ /* 0x000fc80000010100 */
[----:B------:R-:W-:-:S07]  /*0480*/  FFMA R0, R11, R0, R11 ;  /* 0x000000000b007223 */ /* 0x000fce000000000b */
.L_x_9:
[----:B------:R-:W-:Y:S05]  /*0490*/  BSYNC.RECONVERGENT B0 ;  /* 0x0000000000007941 */ /* 0x000fea0003800200 */
.L_x_7:
[----:B------:R-:W2:Y:S01]  /*04a0*/  LDG.E.128 R16, desc[UR10][R26.64+-0x10] ;  /* 0xfffff00a1a107981 */ /* 0x000ea2000c1e1d00 */
[----:B------:R-:W-:Y:S01]  /*04b0*/  UMOV UR4, 0x47ae147b ;  /* 0x47ae147b00047882 */ /* 0x000fe20000000000 */
[----:B------:R-:W-:Y:S01]  /*04c0*/  UMOV UR5, 0x3f847ae1 ;  /* 0x3f847ae100057882 */ /* 0x000fe20000000000 */
[----:B------:R-:W-:Y:S01]  /*04d0*/  FMUL R0, R15, R0 ;  /* 0x000000000f007220 */ /* 0x000fe20000400000 */
[----:B------:R-:W-:Y:S03]  /*04e0*/  BSSY.RECONVERGENT B0, `(.L_x_10) ;  /* 0x000001b000007945 */ /* 0x000fe60003800200 */
[-C--:B------:R-:W-:Y:S01]  /*04f0*/  FFMA R15, R7, R0.reuse, R4 ;  /* 0x00000000070f7223 */ /* 0x080fe20000000004 */
[-C--:B------:R-:W-:Y:S01]  /*0500*/  FFMA R20, R20, R0.reuse, R5 ;  /* 0x0000000014147223 */ /* 0x080fe20000000005 */
[----:B------:R-:W-:Y:S01]  /*0510*/  FFMA R24, R25, R0, R6 ;  /* 0x0000000019187223 */ /* 0x000fe20000000006 */
[----:B--2---:R-:W-:Y:S01]  /*0520*/  FADD R17, -R9, R17 ;  /* 0x0000001109117221 */ /* 0x004fe20000000100 */
[----:B------:R-:W-:Y:S01]  /*0530*/  FADD R16, -R8, R16 ;  /* 0x0000001008107221 */ /* 0x000fe20000000100 */
[----:B------:R-:W-:-:S02]  /*0540*/  FADD R23, -R10, R18 ;  /* 0x000000120a177221 */ /* 0x000fc40000000100 */
        /* <DEDUP_REMOVED lines=16> */
.L_x_11:
[----:B------:R-:W-:Y:S01]  /*0650*/  FMUL.FTZ R18, R21, R22 ;  /* 0x0000001615127220 */ /* 0x000fe20000410000 */
[----:B------:R-:W-:-:S03]  /*0660*/  FMUL.FTZ R0, R22, 0.5 ;  /* 0x3f00000016007820 */ /* 0x000fc60000410000 */
[----:B------:R-:W-:-:S04]  /*0670*/  FFMA R5, -R18, R18, R21 ;  /* 0x0000001212057223 */ /* 0x000fc80000000115 */
[----:B------:R-:W-:-:S07]  /*0680*/  FFMA R18, R5, R0, R18 ;  /* 0x0000000005127223 */ /* 0x000fce0000000012 */
.L_x_12:
[----:B------:R-:W-:Y:S05]  /*0690*/  BSYNC.RECONVERGENT B0 ;  /* 0x0000000000007941 */ /* 0x000fea0003800200 */
.L_x_10:
        /* <DEDUP_REMOVED lines=10> */
.L_x_14:
[----:B------:R-:W0:Y:S02]  /*0740*/  MUFU.RCP R5, R18 ;  /* 0x0000001200057308 */ /* 0x000e240000001000 */
[----:B0-----:R-:W-:-:S04]  /*0750*/  FFMA R0, R5, R18, -1 ;  /* 0xbf80000005007423 */ /* 0x001fc80000000012 */
[----:B------:R-:W-:-:S04]  /*0760*/  FADD.FTZ R0, -R0, -RZ ;  /* 0x800000ff00007221 */ /* 0x000fc80000010100 */
[----:B------:R-:W-:-:S07]  /*0770*/  FFMA R0, R5, R0, R5 ;  /* 0x0000000005007223 */ /* 0x000fce0000000005 */
.L_x_15:
[----:B------:R-:W-:Y:S05]  /*0780*/  BSYNC.RECONVERGENT B0 ;  /* 0x0000000000007941 */ /* 0x000fea0003800200 */
.L_x_13:
        /* <DEDUP_REMOVED lines=23> */
[----:B------:R-:W-:-:S07]  /*0900*/  MOV R0, 0x920 ;  /* 0x0000092000007802 */ /* 0x000fce0000000f00 */
[----:B------:R-:W-:Y:S05]  /*0910*/  CALL.REL.NOINC `($__internal_1_$__cuda_sm20_sqrt_rn_f32_slowpath) ;  /* 0x0000001000747944 */ /* 0x000fea0003c00000 */
[----:B------:R-:W-:Y:S05]  /*0920*/  BRA `(.L_x_18) ;  /* 0x0000000000107947 */ /* 0x000fea0003800000 */
.L_x_17:
[----:B------:R-:W-:Y:S01]  /*0930*/  FMUL.FTZ R18, R11, R22 ;  /* 0x000000160b127220 */ /* 0x000fe20000410000 */
[----:B------:R-:W-:-:S03]  /*0940*/  FMUL.FTZ R0, R22, 0.5 ;  /* 0x3f00000016007820 */ /* 0x000fc60000410000 */
[----:B------:R-:W-:-:S04]  /*0950*/  FFMA R11, -R18, R18, R11 ;  /* 0x00000012120b7223 */ /* 0x000fc8000000010b */
[----:B------:R-:W-:-:S07]  /*0960*/  FFMA R18, R11, R0, R18 ;  /* 0x000000000b127223 */ /* 0x000fce0000000012 */
.L_x_18:
[----:B------:R-:W-:Y:S05]  /*0970*/  BSYNC.RECONVERGENT B0 ;  /* 0x0000000000007941 */ /* 0x000fea0003800200 */
.L_x_16:
        /* <DEDUP_REMOVED lines=10> */
.L_x_20:
[----:B------:R-:W0:Y:S02]  /*0a20*/  MUFU.RCP R11, R18 ;  /* 0x00000012000b7308 */ /* 0x000e240000001000 */
[----:B0-----:R-:W-:-:S04]  /*0a30*/  FFMA R0, R11, R18, -1 ;  /* 0xbf8000000b007423 */ /* 0x001fc80000000012 */
[----:B------:R-:W-:-:S04]  /*0a40*/  FADD.FTZ R0, -R0, -RZ ;  /* 0x800000ff00007221 */ /* 0x000fc80000010100 */
[----:B------:R-:W-:-:S07]  /*0a50*/  FFMA R0, R11, R0, R11 ;  /* 0x000000000b007223 */ /* 0x000fce000000000b */
.L_x_21:
[----:B------:R-:W-:Y:S05]  /*0a60*/  BSYNC.RECONVERGENT B0 ;  /* 0x0000000000007941 */ /* 0x000fea0003800200 */
.L_x_19:
        /* <DEDUP_REMOVED lines=26> */
[----:B------:R-:W-:Y:S01]  /*0c10*/  MOV R0, R18 ;  /* 0x0000001200007202 */ /* 0x000fe20000000f00 */
[----:B------:R-:W-:Y:S06]  /*0c20*/  BRA `(.L_x_24) ;  /* 0x0000000000107947 */ /* 0x000fec0003800000 */
.L_x_23:
[----:B------:R-:W-:Y:S01]  /*0c30*/  FMUL.FTZ R0, R21, R18 ;  /* 0x0000001215007220 */ /* 0x000fe20000410000 */
[----:B------:R-:W-:-:S03]  /*0c40*/  FMUL.FTZ R4, R18, 0.5 ;  /* 0x3f00000012047820 */ /* 0x000fc60000410000 */
[----:B------:R-:W-:-:S04]  /*0c50*/  FFMA R7, -R0, R0, R21 ;  /* 0x0000000000077223 */ /* 0x000fc80000000115 */
[----:B------:R-:W-:-:S07]  /*0c60*/  FFMA R0, R7, R4, R0 ;  /* 0x0000000407007223 */ /* 0x000fce0000000000 */
.L_x_24:
[----:B------:R-:W-:Y:S05]  /*0c70*/  BSYNC.RECONVERGENT B0 ;  /* 0x0000000000007941 */ /* 0x000fea0003800200 */
.L_x_22:
[----:B------:R-:W-:Y:S01]  /*0c80*/  IADD3 R4, PT, PT, R0, 0x1800000, RZ ;  /* 0x0180000000047810 */ /* 0x000fe20007ffe0ff */
[----:B------:R-:W-:Y:S03]  /*0c90*/  BSSY.RECONVERGENT B0, `(.L_x_25) ;  /* 0x000000b000007945 */ /* 0x000fe60003800200 */
[----:B------:R-:W-:-:S04]  /*0ca0*/  LOP3.LUT R4, R4, 0x7f800000, RZ, 0xc0, !PT ;  /* 0x7f80000004047812 */ /* 0x000fc800078ec0ff */
[----:B------:R-:W-:-:S13]  /*0cb0*/  ISETP.GT.U32.AND P0, PT, R4, 0x1ffffff, PT ;  /* 0x01ffffff0400780c */ /* 0x000fda0003f04070 */
[----:B------:R-:W-:Y:S05]  /*0cc0*/  @P0 BRA `(.L_x_26) ;  /* 0x00000000000c0947 */ /* 0x000fea0003800000 */
[----:B------:R-:W-:-:S07]  /*0cd0*/  MOV R12, 0xcf0 ;  /* 0x00000cf0000c7802 */ /* 0x000fce0000000f00 */
[----:B------:R-:W-:Y:S05]  /*0ce0*/  CALL.REL.NOINC `($__internal_0_$__cuda_sm20_rcp_rn_f32_slowpath) ;  /* 0x0000000800ac7944 */ /* 0x000fea0003c00000 */
[----:B------:R-:W-:Y:S05]  /*0cf0*/  BRA `(.L_x_27) ;  /* 0x0000000000107947 */ /* 0x000fea0003800000 */
.L_x_26:
[----:B------:R-:W0:Y:S02]  /*0d00*/  MUFU.RCP R13, R0 ;  /* 0x00000000000d7308 */ /* 0x000e240000001000 */
[----:B0-----:R-:W-:-:S04]  /*0d10*/  FFMA R4, R13, R0, -1 ;  /* 0xbf8000000d047423 */ /* 0x001fc80000000000 */
[----:B------:R-:W-:-:S04]  /*0d20*/  FADD.FTZ R4, -R4, -RZ ;  /* 0x800000ff04047221 */ /* 0x000fc80000010100 */
[----:B------:R-:W-:-:S07]  /*0d30*/  FFMA R13, R13, R4, R13 ;  /* 0x000000040d0d7223 */ /* 0x000fce000000000d */
.L_x_27:
[----:B------:R-:W-:Y:S05]  /*0d40*/  BSYNC.RECONVERGENT B0 ;  /* 0x0000000000007941 */ /* 0x000fea0003800200 */
.L_x_25:
[----:B------:R-:W-:Y:S01]  /*0d50*/  UIADD3 UR8, UPT, UPT, UR8, 0x4, URZ ;  /* 0x0000000408087890 */ /* 0x000fe2000fffe0ff */
[----:B------:R-:W-:Y:S01]  /*0d60*/  IADD3 R26, P0, PT, R26, 0x40, RZ ;  /* 0x000000401a1a7810 */ /* 0x000fe20007f1e0ff */
[----:B------:R-:W-:Y:S02]  /*0d70*/  FMUL R13, R15, R13 ;  /* 0x0000000d0f0d7220 */ /* 0x000fe40000400000 */
[----:B------:R-:W-:Y:S01]  /*0d80*/  UISETP.NE.AND UP0, UPT, UR8, URZ, UPT ;  /* 0x000000ff0800728c */ /* 0x000fe2000bf05270 */
[----:B------:R-:W-:Y:S01]  /*0d90*/  IADD3.X R27, PT, PT, RZ, R27, RZ, P0, !PT ;  /* 0x0000001bff1b7210 */ /* 0x000fe200007fe4ff */
[-C--:B------:R-:W-:Y:S01]  /*0da0*/  FFMA R4, R24, R13.reuse, R19 ;  /* 0x0000000d18047223 */ /* 0x080fe20000000013 */
[-C--:B------:R-:W-:Y:S01]  /*0db0*/  FFMA R5, R16, R13.reuse, R5 ;  /* 0x0000000d10057223 */ /* 0x080fe20000000005 */
[----:B------:R-:W-:-:S05]  /*0dc0*/  FFMA R6, R17, R13, R6 ;  /* 0x0000000d11067223 */ /* 0x000fca0000000006 */
[----:B------:R-:W-:Y:S05]  /*0dd0*/  BRA.U UP0, `(.L_x_28) ;  /* 0xfffffff500047547 */ /* 0x000fea000b83ffff */
.L_x_3:
[----:B------:R-:W-:-:S09]  /*0de0*/  UISETP.NE.AND UP0, UPT, UR6, URZ, UPT ;  /* 0x000000ff0600728c */ /* 0x000fd2000bf05270 */
[----:B------:R-:W-:Y:S05]  /*0df0*/  BRA.U !UP0, `(.L_x_2) ;  /* 0x0000000908547547 */ /* 0x000fea000b800000 */
[----:B------:R-:W-:-:S09]  /*0e00*/  UISETP.NE.AND UP0, UPT, UR6, 0x1, UPT ;  /* 0x000000010600788c */ /* 0x000fd2000bf05270 */
[----:B------:R-:W-:Y:S05]  /*0e10*/  BRA.U !UP0, `(.L_x_29) ;  /* 0x0000000508807547 */ /* 0x000fea000b800000 */
[----:B------:R-:W0:Y:S02]  /*0e20*/  LDC.64 R26, c[0x0][0x380] ;  /* 0x0000e000ff1a7b82 */ /* 0x000e240000000a00 */
[----:B0-----:R-:W-:-:S05]  /*0e30*/  IMAD.WIDE.U32 R26, R3, 0x10, R26 ;  /* 0x00000010031a7825 */ /* 0x001fca00078e001a */
        /* <DEDUP_REMOVED lines=23> */
.L_x_31:
[----:B------:R-:W-:Y:S01]  /*0fb0*/  FMUL.FTZ R18, R17, R14 ;  /* 0x0000000e11127220 */ /* 0x000fe20000410000 */
[----:B------:R-:W-:-:S03]  /*0fc0*/  FMUL.FTZ R0, R14, 0.5 ;  /* 0x3f0000000e007820 */ /* 0x000fc60000410000 */
[----:B------:R-:W-:-:S04]  /*0fd0*/  FFMA R11, -R18, R18, R17 ;  /* 0x00000012120b7223 */ /* 0x000fc80000000111 */
[----:B------:R-:W-:-:S07]  /*0fe0*/  FFMA R18, R11, R0, R18 ;  /* 0x000000000b127223 */ /* 0x000fce0000000012 */
.L_x_32:
[----:B------:R-:W-:Y:S05]  /*0ff0*/  BSYNC.RECONVERGENT B0 ;  /* 0x0000000000007941 */ /* 0x000fea0003800200 */
.L_x_30:
        /* <DEDUP_REMOVED lines=10> */
.L_x_34:
[----:B------:R-:W0:Y:S02]  /*10a0*/  MUFU.RCP R11, R18 ;  /* 0x00000012000b7308 */ /* 0x000e240000001000 */
[----:B0-----:R-:W-:-:S04]  /*10b0*/  FFMA R0, R11, R18, -1 ;  /* 0xbf8000000b007423 */ /* 0x001fc80000000012 */
[----:B------:R-:W-:-:S04]  /*10c0*/  FADD.FTZ R0, -R0, -RZ ;  /* 0x800000ff00007221 */ /* 0x000fc80000010100 */
[----:B------:R-:W-:-:S07]  /*10d0*/  FFMA R0, R11, R0, R11 ;  /* 0x000000000b007223 */ /* 0x000fce000000000b */
.L_x_35:
[----:B------:R-:W-:Y:S05]  /*10e0*/  BSYNC.RECONVERGENT B0 ;  /* 0x0000000000007941 */ /* 0x000fea0003800200 */
.L_x_33:
        /* <DEDUP_REMOVED lines=28> */
.L_x_37:
[----:B------:R-:W-:Y:S01]  /*12b0*/  FMUL.FTZ R0, R21, R18 ;  /* 0x0000001215007220 */ /* 0x000fe20000410000 */
[----:B------:R-:W-:-:S03]  /*12c0*/  FMUL.FTZ R4, R18, 0.5 ;  /* 0x3f00000012047820 */ /* 0x000fc60000410000 */
[----:B------:R-:W-:-:S04]  /*12d0*/  FFMA R5, -R0, R0, R21 ;  /* 0x0000000000057223 */ /* 0x000fc80000000115 */
[----:B------:R-:W-:-:S07]  /*12e0*/  FFMA R0, R5, R4, R0 ;  /* 0x0000000405007223 */ /* 0x000fce0000000000 */
.L_x_38:
[----:B------:R-:W-:Y:S05]  /*12f0*/  BSYNC.RECONVERGENT B0 ;  /* 0x0000000000007941 */ /* 0x000fea0003800200 */
.L_x_36:
        /* <DEDUP_REMOVED lines=8> */
.L_x_40:
[----:B------:R-:W0:Y:S02]  /*1380*/  MUFU.RCP R13, R0 ;  /* 0x00000000000d7308 */ /* 0x000e240000001000 */
[----:B0-----:R-:W-:-:S04]  /*1390*/  FFMA R4, R13, R0, -1 ;  /* 0xbf8000000d047423 */ /* 0x001fc80000000000 */
[----:B------:R-:W-:-:S04]  /*13a0*/  FADD.FTZ R4, -R4, -RZ ;  /* 0x800000ff04047221 */ /* 0x000fc80000010100 */
[----:B------:R-:W-:-:S07]  /*13b0*/  FFMA R13, R13, R4, R13 ;  /* 0x000000040d0d7223 */ /* 0x000fce000000000d */
.L_x_41:
[----:B------:R-:W-:Y:S05]  /*13c0*/  BSYNC.RECONVERGENT B0 ;  /* 0x0000000000007941 */ /* 0x000fea0003800200 */
.L_x_39:
[----:B------:R-:W-:Y:S01]  /*13d0*/  FMUL R13, R19, R13 ;  /* 0x0000000d130d7220 */ /* 0x000fe20000400000 */
[----:B------:R-:W-:-:S03]  /*13e0*/  IADD3 R3, PT, PT, R3, 0x2, RZ ;  /* 0x0000000203037810 */ /* 0x000fc60007ffe0ff */
[-C--:B------:R-:W-:Y:S01]  /*13f0*/  FFMA R4, R16, R13.reuse, R7 ;  /* 0x0000000d10047223 */ /* 0x080fe20000000007 */
[-C--:B------:R-:W-:Y:S01]  /*1400*/  FFMA R5, R17, R13.reuse, R20 ;  /* 0x0000000d11057223 */ /* 0x080fe20000000014 */
[----:B------:R-:W-:-:S07]  /*1410*/  FFMA R6, R24, R13, R23 ;  /* 0x0000000d18067223 */ /* 0x000fce0000000017 */
.L_x_29:
[----:B------:R-:W0:Y:S02]  /*1420*/  LDCU UR4, c[0x0][0x390] ;  /* 0x00007200ff0477ac */ /* 0x000e240008000800 */
[----:B0-----:R-:W-:-:S04]  /*1430*/  ULOP3.LUT UR4, UR4, 0x1, URZ, 0xc0, !UPT ;  /* 0x0000000104047892 */ /* 0x001fc8000f8ec0ff */
[----:B------:R-:W-:-:S09]  /*1440*/  UISETP.NE.U32.AND UP0, UPT, UR4, 0x1, UPT ;  /* 0x000000010400788c */ /* 0x000fd2000bf05070 */
[----:B------:R-:W-:Y:S05]  /*1450*/  BRA.U UP0, `(.L_x_2) ;  /* 0x0000000100bc7547 */ /* 0x000fea000b800000 */
[----:B------:R-:W0:Y:S02]  /*1460*/  LDC.64 R12, c[0x0][0x380] ;  /* 0x0000e000ff0c7b82 */ /* 0x000e240000000a00 */
[----:B0-----:R-:W-:-:S06]  /*1470*/  IMAD.WIDE.U32 R12, R3, 0x10, R12 ;  /* 0x00000010030c7825 */ /* 0x001fcc00078e000c */
        /* <DEDUP_REMOVED lines=21> */
[----:B------:R-:W-:Y:S01]  /*15d0*/  MOV R0, R18 ;  /* 0x0000001200007202 */ /* 0x000fe20000000f00 */
[----:B------:R-:W-:Y:S06]  /*15e0*/  BRA `(.L_x_44) ;  /* 0x0000000000107947 */ /* 0x000fec0003800000 */
.L_x_43:
[----:B------:R-:W-:Y:S01]  /*15f0*/  FMUL.FTZ R0, R11, R12 ;  /* 0x0000000c0b007220 */ /* 0x000fe20000410000 */
[----:B------:R-:W-:-:S03]  /*1600*/  FMUL.FTZ R8, R12, 0.5 ;  /* 0x3f0000000c087820 */ /* 0x000fc60000410000 */
[----:B------:R-:W-:-:S04]  /*1610*/  FFMA R9, -R0, R0, R11 ;  /* 0x0000000000097223 */ /* 0x000fc8000000010b */
[----:B------:R-:W-:-:S07]  /*1620*/  FFMA R0, R9, R8, R0 ;  /* 0x0000000809007223 */ /* 0x000fce0000000000 */
.L_x_44:
[----:B------:R-:W-:Y:S05]  /*1630*/  BSYNC.RECONVERGENT B0 ;  /* 0x0000000000007941 */ /* 0x000fea0003800200 */
.L_x_42:
        /* <DEDUP_REMOVED lines=8> */
.L_x_46:
[----:B------:R-:W0:Y:S02]  /*16c0*/  MUFU.RCP R13, R0 ;  /* 0x00000000000d7308 */ /* 0x000e240000001000 */
[----:B0-----:R-:W-:-:S04]  /*16d0*/  FFMA R8, R13, R0, -1 ;  /* 0xbf8000000d087423 */ /* 0x001fc80000000000 */
[----:B------:R-:W-:-:S04]  /*16e0*/  FADD.FTZ R8, -R8, -RZ ;  /* 0x800000ff08087221 */ /* 0x000fc80000010100 */
[----:B------:R-:W-:-:S07]  /*16f0*/  FFMA R13, R13, R8, R13 ;  /* 0x000000080d0d7223 */ /* 0x000fce000000000d */
.L_x_47:
[----:B------:R-:W-:Y:S05]  /*1700*/  BSYNC.RECONVERGENT B0 ;  /* 0x0000000000007941 */ /* 0x000fea0003800200 */
.L_x_45:
[----:B------:R-:W-:-:S04]  /*1710*/  FMUL R13, R15, R13 ;  /* 0x0000000d0f0d7220 */ /* 0x000fc80000400000 */
[-C--:B------:R-:W-:Y:S01]  /*1720*/  FFMA R4, R3, R13.reuse, R4 ;  /* 0x0000000d03047223 */ /* 0x080fe20000000004 */
[-C--:B------:R-:W-:Y:S01]  /*1730*/  FFMA R5, R16, R13.reuse, R5 ;  /* 0x0000000d10057223 */ /* 0x080fe20000000005 */
[----:B------:R-:W-:-:S07]  /*1740*/  FFMA R6, R7, R13, R6 ;  /* 0x0000000d07067223 */ /* 0x000fce0000000006 */
.L_x_2:
[----:B-----5:R-:W1:Y:S01]  /*1750*/  LDC.64 R8, c[0x0][0x388] ;  /* 0x0000e200ff087b82 */ /* 0x020e620000000a00 */
[----:B------:R-:W-:Y:S01]  /*1760*/  MOV R7, RZ ;  /* 0x000000ff00077202 */ /* 0x000fe20000000f00 */
[----:B-1----:R-:W-:-:S05]  /*1770*/  IMAD.WIDE R2, R2, 0x10, R8 ;  /* 0x0000001002027825 */ /* 0x002fca00078e0208 */
[----:B0-----:R-:W-:Y:S01]  /*1780*/  STG.E.128 desc[UR10][R2.64], R4 ;  /* 0x0000000402007986 */ /* 0x001fe2000c101d0a */
[----:B------:R-:W-:Y:S05]  /*1790*/  EXIT ;  /* 0x000000000000794d */ /* 0x000fea0003800000 */
        .weak           $__internal_0_$__cuda_sm20_rcp_rn_f32_slowpath
        .type           $__internal_0_$__cuda_sm20_rcp_rn_f32_slowpath,@function
        .size           $__internal_0_$__cuda_sm20_rcp_rn_f32_slowpath,($__internal_1_$__cuda_sm20_sqrt_rn_f32_slowpath - $__internal_0_$__cuda_sm20_rcp_rn_f32_slowpath)
$__internal_0_$__cuda_sm20_rcp_rn_f32_slowpath:
[----:B------:R-:W-:Y:S01]  /*17a0*/  SHF.L.U32 R11, R0, 0x1, RZ ;  /* 0x00000001000b7819 */ /* 0x000fe200000006ff */
[----:B------:R-:W-:Y:S03]  /*17b0*/  BSSY.RECONVERGENT B1, `(.L_x_48) ;  /* 0x0000030000017945 */ /* 0x000fe60003800200 */
[----:B------:R-:W-:-:S04]  /*17c0*/  SHF.R.U32.HI R11, RZ, 0x18, R11 ;  /* 0x00000018ff0b7819 */ /* 0x000fc8000001160b */
[----:B------:R-:W-:-:S13]  /*17d0*/  ISETP.NE.U32.AND P0, PT, R11, RZ, PT ;  /* 0x000000ff0b00720c */ /* 0x000fda0003f05070 */
[----:B------:R-:W-:Y:S05]  /*17e0*/  @P0 BRA `(.L_x_49) ;  /* 0x0000000000280947 */ /* 0x000fea0003800000 */
[----:B------:R-:W-:-:S04]  /*17f0*/  SHF.L.U32 R11, R0, 0x1, RZ ;  /* 0x00000001000b7819 */ /* 0x000fc800000006ff */
[----:B------:R-:W-:-:S13]  /*1800*/  ISETP.NE.AND P0, PT, R11, RZ, PT ;  /* 0x000000ff0b00720c */ /* 0x000fda0003f05270 */
[----:B------:R-:W-:Y:S01]  /*1810*/  @P0 FFMA R14, R0, 1.84467440737095516160e+19, RZ ;  /* 0x5f800000000e0823 */ /* 0x000fe200000000ff */
[----:B------:R-:W-:Y:S08]  /*1820*/  @!P0 MUFU.RCP R13, R0 ;  /* 0x00000000000d8308 */ /* 0x000ff00000001000 */
[----:B------:R-:W0:Y:S02]  /*1830*/  @P0 MUFU.RCP R11, R14 ;  /* 0x0000000e000b0308 */ /* 0x000e240000001000 */
[----:B0-----:R-:W-:-:S04]  /*1840*/  @P0 FFMA R18, R14, R11, -1 ;  /* 0xbf8000000e120423 */ /* 0x001fc8000000000b */
[----:B------:R-:W-:-:S04]  /*1850*/  @P0 FADD.FTZ R18, -R18, -RZ ;  /* 0x800000ff12120221 */ /* 0x000fc80000010100 */
[----:B------:R-:W-:-:S04]  /*1860*/  @P0 FFMA R18, R11, R18, R11 ;  /* 0x000000120b120223 */ /* 0x000fc8000000000b */
[----:B------:R-:W-:Y:S01]  /*1870*/  @P0 FFMA R13, R18, 1.84467440737095516160e+19, RZ ;  /* 0x5f800000120d0823 */ /* 0x000fe200000000ff */
[----:B------:R-:W-:Y:S06]  /*1880*/  BRA `(.L_x_50) ;  /* 0x0000000000887947 */ /* 0x000fec0003800000 */
.L_x_49:
[----:B------:R-:W-:-:S04]  /*1890*/  IADD3 R13, PT, PT, R11, -0xfd, RZ ;  /* 0xffffff030b0d7810 */ /* 0x000fc80007ffe0ff */
[----:B------:R-:W-:-:S13]  /*18a0*/  ISETP.GT.U32.AND P0, PT, R13, 0x1, PT ;  /* 0x000000010d00780c */ /* 0x000fda0003f04070 */
[----:B------:R-:W-:Y:S05]  /*18b0*/  @P0 BRA `(.L_x_51) ;  /* 0x0000000000780947 */ /* 0x000fea0003800000 */
[----:B------:R-:W-:Y:S01]  /*18c0*/  LOP3.LUT R29, R0, 0x7fffff, RZ, 0xc0, !PT ;  /* 0x007fffff001d7812 */ /* 0x000fe200078ec0ff */
[----:B------:R-:W-:Y:S01]  /*18d0*/  HFMA2 R22, -RZ, RZ, 0, 1.78813934326171875e-07 ;  /* 0x00000003ff167431 */ /* 0x000fe200000001ff */
[----:B------:R-:W-:Y:S02]  /*18e0*/  IADD3 R11, PT, PT, R11, -0xfc, RZ ;  /* 0xffffff040b0b7810 */ /* 0x000fe40007ffe0ff */
[----:B------:R-:W-:-:S04]  /*18f0*/  LOP3.LUT R29, R29, 0x3f800000, RZ, 0xfc, !PT ;  /* 0x3f8000001d1d7812 */ /* 0x000fc800078efcff */
[----:B------:R-:W0:Y:S01]  /*1900*/  MUFU.RCP R18, R29 ;  /* 0x0000001d00127308 */ /* 0x000e220000001000 */
[----:B------:R-:W-:Y:S01]  /*1910*/  SHF.L.U32 R22, R22, R13, RZ ;  /* 0x0000000d16167219 */ /* 0x000fe200000006ff */
[----:B0-----:R-:W-:-:S04]  /*1920*/  FFMA R21, R29, R18, -1 ;  /* 0xbf8000001d157423 */ /* 0x001fc80000000012 */
[----:B------:R-:W-:-:S04]  /*1930*/  FADD.FTZ R21, -R21, -RZ ;  /* 0x800000ff15157221 */ /* 0x000fc80000010100 */
[CCC-:B------:R-:W-:Y:S01]  /*1940*/  FFMA.RM R14, R18.reuse, R21.reuse, R18.reuse ;  /* 0x00000015120e7223 */ /* 0x1c0fe20000004012 */
[----:B------:R-:W-:-:S04]  /*1950*/  FFMA.RP R21, R18, R21, R18 ;  /* 0x0000001512157223 */ /* 0x000fc80000008012 */
[C---:B------:R-:W-:Y:S02]  /*1960*/  LOP3.LUT R18, R14.reuse, 0x7fffff, RZ, 0xc0, !PT ;  /* 0x007fffff0e127812 */ /* 0x040fe400078ec0ff */
[----:B------:R-:W-:Y:S02]  /*1970*/  FSETP.NEU.FTZ.AND P0, PT, R14, R21, PT ;  /* 0x000000150e00720b */ /* 0x000fe40003f1d000 */
[----:B------:R-:W-:Y:S02]  /*1980*/  LOP3.LUT R18, R18, 0x800000, RZ, 0xfc, !PT ;  /* 0x0080000012127812 */ /* 0x000fe400078efcff */
[----:B------:R-:W-:Y:S02]  /*1990*/  SEL R14, RZ, 0xffffffff, !P0 ;  /* 0xffffffffff0e7807 */ /* 0x000fe40004000000 */
[----:B------:R-:W-:Y:S02]  /*19a0*/  LOP3.LUT R22, R22, R18, RZ, 0xc0, !PT ;  /* 0x0000001216167212 */ /* 0x000fe400078ec0ff */
[----:B------:R-:W-:-:S02]  /*19b0*/  IADD3 R14, PT, PT, -R14, RZ, RZ ;  /* 0x000000ff0e0e7210 */ /* 0x000fc40007ffe1ff */
[-C--:B------:R-:W-:Y:S02]  /*19c0*/  SHF.R.U32.HI R22, RZ, R13.reuse, R22 ;  /* 0x0000000dff167219 */ /* 0x080fe40000011616 */
[--C-:B------:R-:W-:Y:S02]  /*19d0*/  LOP3.LUT P1, RZ, R14, R13, R18.reuse, 0xf8, !PT ;  /* 0x0000000d0eff7212 */ /* 0x100fe4000782f812 */
[C---:B------:R-:W-:Y:S02]  /*19e0*/  LOP3.LUT P0, RZ, R22.reuse, 0x1, RZ, 0xc0, !PT ;  /* 0x0000000116ff7812 */ /* 0x040fe4000780c0ff */
[----:B------:R-:W-:Y:S02]  /*19f0*/  LOP3.LUT P2, RZ, R22, 0x2, RZ, 0xc0, !PT ;  /* 0x0000000216ff7812 */ /* 0x000fe4000784c0ff */
[----:B------:R-:W-:Y:S02]  /*1a00*/  SHF.R.U32.HI R11, RZ, R11, R18 ;  /* 0x0000000bff0b7219 */ /* 0x000fe40000011612 */
[----:B------:R-:W-:-:S02]  /*1a10*/  PLOP3.LUT P0, PT, P0, P1, P2, 0xe0, 0x0 ;  /* 0x000000000000781c */ /* 0x000fc40000703c20 */
[----:B------:R-:W-:Y:S02]  /*1a20*/  LOP3.LUT P1, RZ, R0, 0x7fffff, RZ, 0xc0, !PT ;  /* 0x007fffff00ff7812 */ /* 0x000fe4000782c0ff */
[----:B------:R-:W-:-:S04]  /*1a30*/  SEL R13, RZ, 0x1, !P0 ;  /* 0x00000001ff0d7807 */ /* 0x000fc80004000000 */
[----:B------:R-:W-:-:S04]  /*1a40*/  IADD3 R13, PT, PT, -R13, RZ, RZ ;  /* 0x000000ff0d0d7210 */ /* 0x000fc80007ffe1ff */
[----:B------:R-:W-:-:S13]  /*1a50*/  ISETP.GE.AND P0, PT, R13, RZ, PT ;  /* 0x000000ff0d00720c */ /* 0x000fda0003f06270 */
[----:B------:R-:W-:-:S04]  /*1a60*/  @!P0 IADD3 R11, PT, PT, R11, 0x1, RZ ;  /* 0x000000010b0b8810 */ /* 0x000fc80007ffe0ff */
[----:B------:R-:W-:-:S04]  /*1a70*/  @!P1 SHF.L.U32 R11, R11, 0x1, RZ ;  /* 0x000000010b0b9819 */ /* 0x000fc800000006ff */
[----:B------:R-:W-:Y:S01]  /*1a80*/  LOP3.LUT R13, R11, 0x80000000, R0, 0xf8, !PT ;  /* 0x800000000b0d7812 */ /* 0x000fe200078ef800 */
[----:B------:R-:W-:Y:S06]  /*1a90*/  BRA `(.L_x_50) ;  /* 0x0000000000047947 */ /* 0x000fec0003800000 */
.L_x_51:
[----:B------:R0:W1:Y:S02]  /*1aa0*/  MUFU.RCP R13, R0 ;  /* 0x00000000000d7308 */ /* 0x0000640000001000 */
.L_x_50:
[----:B------:R-:W-:Y:S05]  /*1ab0*/  BSYNC.RECONVERGENT B1 ;  /* 0x0000000000017941 */ /* 0x000fea0003800200 */
.L_x_48:
[----:B------:R-:W-:Y:S01]  /*1ac0*/  HFMA2 R29, -RZ, RZ, 0, 0 ;  /* 0x00000000ff1d7431 */ /* 0x000fe200000001ff */
[----:B------:R-:W-:-:S04]  /*1ad0*/  MOV R28, R12 ;  /* 0x0000000c001c7202 */ /* 0x000fc80000000f00 */
[----:B01----:R-:W-:Y:S05]  /*1ae0*/  RET.REL.NODEC R28 `(_Z29tileless_gpu_calculate_forcesP6float4S0_i) ;  /* 0xffffffe41c447950 */ /* 0x003fea0003c3ffff */
        .weak           $__internal_1_$__cuda_sm20_sqrt_rn_f32_slowpath
        .type           $__internal_1_$__cuda_sm20_sqrt_rn_f32_slowpath,@function
        .size           $__internal_1_$__cuda_sm20_sqrt_rn_f32_slowpath,(.L_x_110 - $__internal_1_$__cuda_sm20_sqrt_rn_f32_slowpath)
$__internal_1_$__cuda_sm20_sqrt_rn_f32_slowpath:
[----:B------:R-:W-:-:S13]  /*1af0*/  LOP3.LUT P0, RZ, R11, 0x7fffffff, RZ, 0xc0, !PT ;  /* 0x7fffffff0bff7812 */ /* 0x000fda000780c0ff */
[----:B------:R-:W-:Y:S01]  /*1b00*/  @!P0 MOV R18, R11 ;  /* 0x0000000b00128202 */ /* 0x000fe20000000f00 */
[----:B------:R-:W-:Y:S06]  /*1b10*/  @!P0 BRA `(.L_x_52) ;  /* 0x0000000000408947 */ /* 0x000fec0003800000 */
[----:B------:R-:W-:-:S13]  /*1b20*/  FSETP.GEU.FTZ.AND P0, PT, R11, RZ, PT ;  /* 0x000000ff0b00720b */ /* 0x000fda0003f1e000 */
[----:B------:R-:W-:Y:S01]  /*1b30*/  @!P0 MOV R18, 0x7fffffff ;  /* 0x7fffffff00128802 */ /* 0x000fe20000000f00 */
[----:B------:R-:W-:Y:S06]  /*1b40*/  @!P0 BRA `(.L_x_52) ;  /* 0x0000000000348947 */ /* 0x000fec0003800000 */
[----:B------:R-:W-:-:S13]  /*1b50*/  FSETP.GTU.FTZ.AND P0, PT, |R11|, +INF , PT ;  /* 0x7f8000000b00780b */ /* 0x000fda0003f1c200 */
[----:B------:R-:W-:Y:S01]  /*1b60*/  @P0 FADD.FTZ R18, R11, 1 ;  /* 0x3f8000000b120421 */ /* 0x000fe20000010000 */
[----:B------:R-:W-:Y:S06]  /*1b70*/  @P0 BRA `(.L_x_52) ;  /* 0x0000000000280947 */ /* 0x000fec0003800000 */
[----:B------:R-:W-:-:S13]  /*1b80*/  FSETP.NEU.FTZ.AND P0, PT, |R11|, +INF , PT ;  /* 0x7f8000000b00780b */ /* 0x000fda0003f1d200 */
[----:B------:R-:W-:Y:S01]  /*1b90*/  @P0 FFMA R21, R11, 1.84467440737095516160e+19, RZ ;  /* 0x5f8000000b150823 */ /* 0x000fe200000000ff */
[----:B------:R-:W-:-:S03]  /*1ba0*/  @!P0 MOV R18, R11 ;  /* 0x0000000b00128202 */ /* 0x000fc60000000f00 */
[----:B------:R-:W0:Y:S02]  /*1bb0*/  @P0 MUFU.RSQ R12, R21 ;  /* 0x00000015000c0308 */ /* 0x000e240000001400 */
[----:B0-----:R-:W-:Y:S01]  /*1bc0*/  @P0 FMUL.FTZ R14, R21, R12 ;  /* 0x0000000c150e0220 */ /* 0x001fe20000410000 */
[----:B------:R-:W-:-:S03]  /*1bd0*/  @P0 FMUL.FTZ R12, R12, 0.5 ;  /* 0x3f0000000c0c0820 */ /* 0x000fc60000410000 */
[----:B------:R-:W-:-:S04]  /*1be0*/  @P0 FADD.FTZ R13, -R14, -RZ ;  /* 0x800000ff0e0d0221 */ /* 0x000fc80000010100 */
[----:B------:R-:W-:-:S04]  /*1bf0*/  @P0 FFMA R13, R14, R13, R21 ;  /* 0x0000000d0e0d0223 */ /* 0x000fc80000000015 */
[----:B------:R-:W-:-:S04]  /*1c00*/  @P0 FFMA R12, R13, R12, R14 ;  /* 0x0000000c0d0c0223 */ /* 0x000fc8000000000e */
[----:B------:R-:W-:-:S07]  /*1c10*/  @P0 FMUL.FTZ R18, R12, 2.3283064365386962891e-10 ;  /* 0x2f8000000c120820 */ /* 0x000fce0000410000 */
.L_x_52:
[----:B------:R-:W-:Y:S01]  /*1c20*/  HFMA2 R13, -RZ, RZ, 0, 0 ;  /* 0x00000000ff0d7431 */ /* 0x000fe200000001ff */
[----:B------:R-:W-:-:S04]  /*1c30*/  MOV R12, R0 ;  /* 0x00000000000c7202 */ /* 0x000fc80000000f00 */
[----:B------:R-:W-:Y:S05]  /*1c40*/  RET.REL.NODEC R12 `(_Z29tileless_gpu_calculate_forcesP6float4S0_i) ;  /* 0xffffffe00cec7950 */ /* 0x000fea0003c3ffff */
.L_x_53:
        /* <DEDUP_REMOVED lines=11> */
.L_x_110:


//--------------------- .text._Z20gpu_calculate_forcesPvS_i --------------------------
	.section	.text._Z20gpu_calculate_forcesPvS_i,"ax",@progbits
	.align	128
        .global         _Z20gpu_calculate_forcesPvS_i
        .type           _Z20gpu_calculate_forcesPvS_i,@function
        .size           _Z20gpu_calculate_forcesPvS_i,(.L_x_112 - _Z20gpu_calculate_forcesPvS_i)
        .other          _Z20gpu_calculate_forcesPvS_i,@"STO_CUDA_ENTRY STV_DEFAULT"
_Z20gpu_calculate_forcesPvS_i:
.text._Z20gpu_calculate_forcesPvS_i:
[----:B------:R-:W-:Y:S01]  /*0000*/  LDC R1, c[0x0][0x37c] ;  /* 0x0000df00ff017b82 */ /* 0x000fe20000000800 */
[----:B------:R-:W0:Y:S01]  /*0010*/  S2R R2, SR_TID.X ;  /* 0x0000000000027919 */ /* 0x000e220000002100 */
[----:B------:R-:W1:Y:S06]  /*0020*/  LDCU UR5, c[0x0][0x390] ;  /* 0x00007200ff0577ac */ /* 0x000e6c0008000800 */
[----:B------:R-:W0:Y:S01]  /*0030*/  S2UR UR4, SR_CTAID.X ;  /* 0x00000000000479c3 */ /* 0x000e220000002500 */
[----:B------:R-:W-:Y:S01]  /*0040*/  HFMA2 R6, -RZ, RZ, 0, 0 ;  /* 0x00000000ff067431 */ /* 0x000fe200000001ff */
[----:B------:R-:W-:Y:S01]  /*0050*/  CS2R R4, SRZ ;  /* 0x0000000000047805 */ /* 0x000fe2000001ff00 */
[----:B------:R-:W2:Y:S05]  /*0060*/  LDCU.64 UR8, c[0x0][0x358] ;  /* 0x00006b00ff0877ac */ /* 0x000eaa0008000a00 */
[----:B------:R-:W0:Y:S01]  /*0070*/  LDC R3, c[0x0][0x360] ;  /* 0x0000d800ff037b82 */ /* 0x000e220000000800 */
[----:B-1----:R-:W-:Y:S01]  /*0080*/  UISETP.GE.AND UP0, UPT, UR5, 0x1, UPT ;  /* 0x000000010500788c */ /* 0x002fe2000bf06270 */
[----:B0-----:R-:W-:-:S08]  /*0090*/  IMAD R0, R3, UR4, R2 ;  /* 0x0000000403007c24 */ /* 0x001fd0000f8e0202 */
[----:B--2---:R-:W-:Y:S05]  /*00a0*/  BRA.U !UP0, `(.L_x_54) ;  /* 0x0000001508dc7547 */ /* 0x004fea000b800000 */
[----:B------:R-:W0:Y:S01]  /*00b0*/  LDC.64 R22, c[0x0][0x380] ;  /* 0x0000e000ff167b82 */ /* 0x000e220000000a00 */
[----:B------:R-:W1:Y:S01]  /*00c0*/  LDCU UR4, c[0x0][0x390] ;  /* 0x00007200ff0477ac */ /* 0x000e620008000800 */
[----:B------:R-:W-:Y:S02]  /*00d0*/  CS2R R6, SRZ ;  /* 0x0000000000067805 */ /* 0x000fe4000001ff00 */
[----:B------:R-:W-:Y:S02]  /*00e0*/  CS2R R4, SRZ ;  /* 0x0000000000047805 */ /* 0x000fe4000001ff00 */
[----:B-1----:R-:W-:Y:S01]  /*00f0*/  MOV R20, UR4 ;  /* 0x0000000400147c02 */ /* 0x002fe20008000f00 */
[----:B------:R-:W-:Y:S01]  /*0100*/  UMOV UR4, URZ ;  /* 0x000000ff00047c82 */ /* 0x000fe20008000000 */
[----:B0-----:R-:W-:-:S07]  /*0110*/  IMAD.WIDE R22, R0, 0x10, R22 ;  /* 0x0000001000167825 */ /* 0x001fce00078e0216 */
.L_x_102:
[----:B0-----:R-:W0:Y:S01]  /*0120*/  LDCU UR10, c[0x0][0x390] ;  /* 0x00007200ff0a77ac */ /* 0x001e220008000800 */
[----:B------:R-:W-:-:S05]  /*0130*/  IMAD R11, R3, UR4, R2 ;  /* 0x00000004030b7c24 */ /* 0x000fca000f8e0202 */
[----:B0-----:R-:W-:-:S13]  /*0140*/  ISETP.GE.AND P0, PT, R11, UR10, PT ;  /* 0x0000000a0b007c0c */ /* 0x001fda000bf06270 */
[----:B------:R-:W0:Y:S02]  /*0150*/  @!P0 LDC.64 R8, c[0x0][0x380] ;  /* 0x0000e000ff088b82 */ /* 0x000e240000000a00 */
[----:B0-----:R-:W-:-:S06]  /*0160*/  @!P0 IMAD.WIDE R8, R11, 0x10, R8 ;  /* 0x000000100b088825 */ /* 0x001fcc00078e0208 */
[----:B------:R-:W2:Y:S01]  /*0170*/  @!P0 LDG.E.128 R8, desc[UR8][R8.64] ;  /* 0x0000000808088981 */ /* 0x000ea2000c1e1d00 */
[----:B------:R-:W-:Y:S01]  /*0180*/  @!P0 MOV R12, 0x400 ;  /* 0x00000400000c8802 */ /* 0x000fe20000000f00 */
[----:B------:R-:W-:Y:S01]  /*0190*/  BSSY.RECONVERGENT B0, `(.L_x_55) ;  /* 0x0000161000007945 */ /* 0x000fe20003800200 */
[----:B------:R-:W0:Y:S02]  /*01a0*/  @!P0 S2R R13, SR_CgaCtaId ;  /* 0x00000000000d8919 */ /* 0x000e240000008800 */
[----:B0-----:R-:W-:-:S04]  /*01b0*/  @!P0 LEA R13, R13, R12, 0x18 ;  /* 0x0000000c0d0d8211 */ /* 0x001fc800078ec0ff */
[----:B------:R-:W-:-:S05]  /*01c0*/  @!P0 LEA R13, R2, R13, 0x4 ;  /* 0x0000000d020d8211 */ /* 0x000fca00078e20ff */
[----:B--2---:R0:W-:Y:S01]  /*01d0*/  @!P0 STS.128 [R13], R8 ;  /* 0x000000080d008388 */ /* 0x0041e20000000c00 */
[----:B------:R-:W-:Y:S01]  /*01e0*/  BAR.SYNC.DEFER_BLOCKING 0x0 ;  /* 0x0000000000007b1d */ /* 0x000fe20000010000 */
[----:B------:R-:W-:-:S13]  /*01f0*/  ISETP.GE.AND P0, PT, R0, UR10, PT ;  /* 0x0000000a00007c0c */ /* 0x000fda000bf06270 */
[----:B------:R-:W-:Y:S05]  /*0200*/  @P0 BRA `(.L_x_56) ;  /* 0x0000001400640947 */ /* 0x000fea0003800000 */
[----:B------:R-:W-:-:S13]  /*0210*/  ISETP.GE.AND P0, PT, R7, UR10, PT ;  /* 0x0000000a07007c0c */ /* 0x000fda000bf06270 */
[----:B------:R-:W-:Y:S05]  /*0220*/  @P0 BRA `(.L_x_56) ;  /* 0x00000014005c0947 */ /* 0x000fea0003800000 */
[----:B0-----:R0:W2:Y:S01]  /*0230*/  LDG.E.128 R8, desc[UR8][R22.64] ;  /* 0x0000000816087981 */ /* 0x0010a2000c1e1d00 */
[----:B------:R-:W-:Y:S02]  /*0240*/  VIMNMX R12, PT, PT, R3, R20, PT ;  /* 0x00000014030c7248 */ /* 0x000fe40003fe0100 */
[----:B------:R-:W-:Y:S02]  /*0250*/  MOV R21, RZ ;  /* 0x000000ff00157202 */ /* 0x000fe40000000f00 */
[C---:B------:R-:W-:Y:S02]  /*0260*/  ISETP.GE.AND P0, PT, R12.reuse, 0x4, PT ;  /* 0x000000040c00780c */ /* 0x040fe40003f06270 */
[----:B--2---:R-:W-:-:S04]  /*0270*/  VIMNMX R11, PT, PT, R12, 0x1, !PT ;  /* 0x000000010c0b7848 */ /* 0x004fc80007fe0100 */
[----:B------:R-:W-:-:S07]  /*0280*/  LOP3.LUT R16, R11, 0x3, RZ, 0xc0, !PT ;  /* 0x000000030b107812 */ /* 0x000fce00078ec0ff */
[----:B0-----:R-:W-:Y:S05]  /*0290*/  @!P0 BRA `(.L_x_57) ;  /* 0x0000000800ec8947 */ /* 0x001fea0003800000 */
[----:B------:R-:W0:Y:S01]  /*02a0*/  S2UR UR6, SR_CgaCtaId ;  /* 0x00000000000679c3 */ /* 0x000e220000008800 */
[----:B------:R-:W-:Y:S01]  /*02b0*/  UMOV UR5, 0x400 ;  /* 0x0000040000057882 */ /* 0x000fe20000000000 */
[----:B------:R-:W-:-:S04]  /*02c0*/  LOP3.LUT R21, R11, 0x7ffffffc, RZ, 0xc0, !PT ;  /* 0x7ffffffc0b157812 */ /* 0x000fc800078ec0ff */
[----:B------:R-:W-:Y:S01]  /*02d0*/  IADD3 R17, PT, PT, -R21, RZ, RZ ;  /* 0x000000ff15117210 */ /* 0x000fe20007ffe1ff */
[----:B0-----:R-:W-:-:S04]  /*02e0*/  ULEA UR5, UR6, UR5, 0x18 ;  /* 0x0000000506057291 */ /* 0x001fc8000f8ec0ff */
[----:B------:R-:W-:-:S06]  /*02f0*/  UIADD3 UR5, UPT, UPT, UR5, 0x20, URZ ;  /* 0x0000002005057890 */ /* 0x000fcc000fffe0ff */
[----:B------:R-:W-:-:S07]  /*0300*/  MOV R18, UR5 ;  /* 0x0000000500127c02 */ /* 0x000fce0008000f00 */
.L_x_82:
[----:B------:R-:W0:Y:S01]  /*0310*/  LDS.128 R12, [R18+-0x20] ;  /* 0xffffe000120c7984 */ /* 0x000e220000000c00 */
[----:B------:R-:W-:Y:S01]  /*0320*/  UMOV UR6, 0x47ae147b ;  /* 0x47ae147b00067882 */ /* 0x000fe20000000000 */
[----:B------:R-:W-:Y:S01]  /*0330*/  UMOV UR7, 0x3f847ae1 ;  /* 0x3f847ae100077882 */ /* 0x000fe20000000000 */
[----:B------:R-:W-:Y:S01]  /*0340*/  BSSY.RECONVERGENT B1, `(.L_x_58) ;  /* 0x0000017000017945 */ /* 0x000fe20003800200 */
[----:B0-----:R-:W-:Y:S01]  /*0350*/  FADD R19, -R9, R13 ;  /* 0x0000000d09137221 */ /* 0x001fe20000000100 */
        /* <DEDUP_REMOVED lines=15> */
[----:B------:R-:W-:Y:S05]  /*0450*/  CALL.REL.NOINC `($__internal_3_$__cuda_sm20_sqrt_rn_f32_slowpath) ;  /* 0x0000001400e07944 */ /* 0x000fea0003c00000 */
[----:B------:R-:W-:Y:S05]  /*0460*/  BRA `(.L_x_60) ;  /* 0x0000000000107947 */ /* 0x000fea0003800000 */
.L_x_59:
[----:B------:R-:W-:Y:S01]  /*0470*/  FMUL.FTZ R24, R13, R26 ;  /* 0x0000001a0d187220 */ /* 0x000fe20000410000 */
[----:B------:R-:W-:-:S03]  /*0480*/  FMUL.FTZ R12, R26, 0.5 ;  /* 0x3f0000001a0c7820 */ /* 0x000fc60000410000 */
[----:B------:R-:W-:-:S04]  /*0490*/  FFMA R13, -R24, R24, R13 ;  /* 0x00000018180d7223 */ /* 0x000fc8000000010d */
[----:B------:R-:W-:-:S07]  /*04a0*/  FFMA R24, R13, R12, R24 ;  /* 0x0000000c0d187223 */ /* 0x000fce0000000018 */
.L_x_60:
[----:B------:R-:W-:Y:S05]  /*04b0*/  BSYNC.RECONVERGENT B1 ;  /* 0x0000000000017941 */ /* 0x000fea0003800200 */
.L_x_58:
[----:B------:R-:W-:Y:S01]  /*04c0*/  IADD3 R12, PT, PT, R24, 0x1800000, RZ ;  /* 0x01800000180c7810 */ /* 0x000fe20007ffe0ff */
[----:B------:R-:W-:Y:S03]  /*04d0*/  BSSY.RECONVERGENT B1, `(.L_x_61) ;  /* 0x000000b000017945 */ /* 0x000fe60003800200 */
[----:B------:R-:W-:-:S04]  /*04e0*/  LOP3.LUT R12, R12, 0x7f800000, RZ, 0xc0, !PT ;  /* 0x7f8000000c0c7812 */ /* 0x000fc800078ec0ff */
[----:B------:R-:W-:-:S13]  /*04f0*/  ISETP.GT.U32.AND P0, PT, R12, 0x1ffffff, PT ;  /* 0x01ffffff0c00780c */ /* 0x000fda0003f04070 */
[----:B------:R-:W-:Y:S05]  /*0500*/  @P0 BRA `(.L_x_62) ;  /* 0x00000000000c0947 */ /* 0x000fea0003800000 */
[----:B------:R-:W-:-:S07]  /*0510*/  MOV R14, 0x530 ;  /* 0x00000530000e7802 */ /* 0x000fce0000000f00 */
[----:B------:R-:W-:Y:S05]  /*0520*/  CALL.REL.NOINC `($__internal_2_$__cuda_sm20_rcp_rn_f32_slowpath) ;  /* 0x0000001000d87944 */ /* 0x000fea0003c00000 */
[----:B------:R-:W-:Y:S05]  /*0530*/  BRA `(.L_x_63) ;  /* 0x0000000000107947 */ /* 0x000fea0003800000 */
.L_x_62:
[----:B------:R-:W0:Y:S02]  /*0540*/  MUFU.RCP R13, R24 ;  /* 0x00000018000d7308 */ /* 0x000e240000001000 */
[----:B0-----:R-:W-:-:S04]  /*0550*/  FFMA R12, R13, R24, -1 ;  /* 0xbf8000000d0c7423 */ /* 0x001fc80000000018 */
[----:B------:R-:W-:-:S04]  /*0560*/  FADD.FTZ R12, -R12, -RZ ;  /* 0x800000ff0c0c7221 */ /* 0x000fc80000010100 */
[----:B------:R-:W-:-:S07]  /*0570*/  FFMA R24, R13, R12, R13 ;  /* 0x0000000c0d187223 */ /* 0x000fce000000000d */
.L_x_63:
[----:B------:R-:W-:Y:S05]  /*0580*/  BSYNC.RECONVERGENT B1 ;  /* 0x0000000000017941 */ /* 0x000fea0003800200 */
.L_x_61:
[----:B------:R-:W-:Y:S01]  /*0590*/  FMUL R24, R15, R24 ;  /* 0x000000180f187220 */ /* 0x000fe20000400000 */
[----:B------:R-:W-:Y:S01]  /*05a0*/  UMOV UR6, 0x47ae147b ;  /* 0x47ae147b00067882 */ /* 0x000fe20000000000 */
[----:B------:R-:W0:Y:S01]  /*05b0*/  LDS.128 R12, [R18+-0x10] ;  /* 0xfffff000120c7984 */ /* 0x000e220000000c00 */
[----:B------:R-:W-:Y:S01]  /*05c0*/  UMOV UR7, 0x3f847ae1 ;  /* 0x3f847ae100077882 */ /* 0x000fe20000000000 */
[-C--:B------:R-:W-:Y:S01]  /*05d0*/  FFMA R4, R28, R24.reuse, R4 ;  /* 0x000000181c047223 */ /* 0x080fe20000000004 */
[-C--:B------:R-:W-:Y:S01]  /*05e0*/  FFMA R5, R19, R24.reuse, R5 ;  /* 0x0000001813057223 */ /* 0x080fe20000000005 */
[----:B------:R-:W-:Y:S01]  /*05f0*/  BSSY.RECONVERGENT B1, `(.L_x_64) ;  /* 0x0000018000017945 */ /* 0x000fe20003800200 */
[----:B------:R-:W-:Y:S01]  /*0600*/  FFMA R30, R30, R24, R6 ;  /* 0x000000181e1e7223 */ /* 0x000fe20000000006 */
[----:B0-----:R-:W-:Y:S01]  /*0610*/  FADD R28, -R9, R13 ;  /* 0x0000000d091c7221 */ /* 0x001fe20000000100 */
        /* <DEDUP_REMOVED lines=17> */
.L_x_65:
[----:B------:R-:W-:Y:S01]  /*0730*/  FMUL.FTZ R24, R13, R26 ;  /* 0x0000001a0d187220 */ /* 0x000fe20000410000 */
[----:B------:R-:W-:-:S03]  /*0740*/  FMUL.FTZ R6, R26, 0.5 ;  /* 0x3f0000001a067820 */ /* 0x000fc60000410000 */
[----:B------:R-:W-:-:S04]  /*0750*/  FFMA R13, -R24, R24, R13 ;  /* 0x00000018180d7223 */ /* 0x000fc8000000010d */
[----:B------:R-:W-:-:S07]  /*0760*/  FFMA R24, R13, R6, R24 ;  /* 0x000000060d187223 */ /* 0x000fce0000000018 */
.L_x_66:
[----:B------:R-:W-:Y:S05]  /*0770*/  BSYNC.RECONVERGENT B1 ;  /* 0x0000000000017941 */ /* 0x000fea0003800200 */
.L_x_64:
        /* <DEDUP_REMOVED lines=8> */
.L_x_68:
[----:B------:R-:W0:Y:S02]  /*0800*/  MUFU.RCP R13, R24 ;  /* 0x00000018000d7308 */ /* 0x000e240000001000 */
[----:B0-----:R-:W-:-:S04]  /*0810*/  FFMA R6, R13, R24, -1 ;  /* 0xbf8000000d067423 */ /* 0x001fc80000000018 */
[----:B------:R-:W-:-:S04]  /*0820*/  FADD.FTZ R6, -R6, -RZ ;  /* 0x800000ff06067221 */ /* 0x000fc80000010100 */
[----:B------:R-:W-:-:S07]  /*0830*/  FFMA R24, R13, R6, R13 ;  /* 0x000000060d187223 */ /* 0x000fce000000000d */
.L_x_69:
[----:B------:R-:W-:Y:S05]  /*0840*/  BSYNC.RECONVERGENT B1 ;  /* 0x0000000000017941 */ /* 0x000fea0003800200 */
.L_x_67:
[----:B------:R-:W-:Y:S01]  /*0850*/  FMUL R24, R15, R24 ;  /* 0x000000180f187220 */ /* 0x000fe20000400000 */
[----:B------:R-:W-:Y:S01]  /*0860*/  UMOV UR6, 0x47ae147b ;  /* 0x47ae147b00067882 */ /* 0x000fe20000000000 */
[----:B------:R-:W0:Y:S01]  /*0870*/  LDS.128 R12, [R18] ;  /* 0x00000000120c7984 */ /* 0x000e220000000c00 */
[----:B------:R-:W-:Y:S01]  /*0880*/  UMOV UR7, 0x3f847ae1 ;  /* 0x3f847ae100077882 */ /* 0x000fe20000000000 */
[-C--:B------:R-:W-:Y:S01]  /*0890*/  FFMA R4, R29, R24.reuse, R4 ;  /* 0x000000181d047223 */ /* 0x080fe20000000004 */
[----:B------:R-:W-:Y:S01]  /*08a0*/  BSSY.RECONVERGENT B1, `(.L_x_70) ;  /* 0x0000019000017945 */ /* 0x000fe20003800200 */
[-C--:B------:R-:W-:Y:S01]  /*08b0*/  FFMA R5, R28, R24.reuse, R5 ;  /* 0x000000181c057223 */ /* 0x080fe20000000005 */
        /* <DEDUP_REMOVED lines=19> */
.L_x_71:
[----:B------:R-:W-:Y:S01]  /*09f0*/  FMUL.FTZ R24, R13, R26 ;  /* 0x0000001a0d187220 */ /* 0x000fe20000410000 */
[----:B------:R-:W-:-:S03]  /*0a00*/  FMUL.FTZ R12, R26, 0.5 ;  /* 0x3f0000001a0c7820 */ /* 0x000fc60000410000 */
[----:B------:R-:W-:-:S04]  /*0a10*/  FFMA R13, -R24, R24, R13 ;  /* 0x00000018180d7223 */ /* 0x000fc8000000010d */
[----:B------:R-:W-:-:S07]  /*0a20*/  FFMA R24, R13, R12, R24 ;  /* 0x0000000c0d187223 */ /* 0x000fce0000000018 */
.L_x_72:
[----:B------:R-:W-:Y:S05]  /*0a30*/  BSYNC.RECONVERGENT B1 ;  /* 0x0000000000017941 */ /* 0x000fea0003800200 */
.L_x_70:
        /* <DEDUP_REMOVED lines=8> */
.L_x_74:
[----:B------:R-:W0:Y:S02]  /*0ac0*/  MUFU.RCP R13, R24 ;  /* 0x00000018000d7308 */ /* 0x000e240000001000 */
[----:B0-----:R-:W-:-:S04]  /*0ad0*/  FFMA R12, R13, R24, -1 ;  /* 0xbf8000000d0c7423 */ /* 0x001fc80000000018 */
[----:B------:R-:W-:-:S04]  /*0ae0*/  FADD.FTZ R12, -R12, -RZ ;  /* 0x800000ff0c0c7221 */ /* 0x000fc80000010100 */
[----:B------:R-:W-:-:S07]  /*0af0*/  FFMA R24, R13, R12, R13 ;  /* 0x0000000c0d187223 */ /* 0x000fce000000000d */
.L_x_75:
[----:B------:R-:W-:Y:S05]  /*0b00*/  BSYNC.RECONVERGENT B1 ;  /* 0x0000000000017941 */ /* 0x000fea0003800200 */
.L_x_73:
[----:B------:R-:W-:Y:S01]  /*0b10*/  FMUL R24, R15, R24 ;  /* 0x000000180f187220 */ /* 0x000fe20000400000 */
[----:B------:R-:W-:Y:S01]  /*0b20*/  UMOV UR6, 0x47ae147b ;  /* 0x47ae147b00067882 */ /* 0x000fe20000000000 */
[----:B------:R-:W0:Y:S01]  /*0b30*/  LDS.128 R12, [R18+0x10] ;  /* 0x00001000120c7984 */ /* 0x000e220000000c00 */
        /* <DEDUP_REMOVED lines=15> */
[----:B------:R-:W-:-:S05]  /*0c30*/  FMUL R13, R13, R6 ;  /* 0x000000060d0d7220 */ /* 0x000fca0000400000 */
[----:B------:R-:W-:-:S04]  /*0c40*/  IADD3 R6, PT, PT, R13, -0xd000000, RZ ;  /* 0xf30000000d067810 */ /* 0x000fc80007ffe0ff */
[----:B------:R-:W-:Y:S02]  /*0c50*/  ISETP.GT.U32.AND P0, PT, R6, 0x727fffff, PT ;  /* 0x727fffff0600780c */ /* 0x000fe40003f04070 */
[----:B------:R0:W1:Y:S11]  /*0c60*/  MUFU.RSQ R6, R13 ;  /* 0x0000000d00067308 */ /* 0x0000760000001400 */
[----:B0-----:R-:W-:Y:S05]  /*0c70*/  @!P0 BRA `(.L_x_77) ;  /* 0x00000000000c8947 */ /* 0x001fea0003800000 */
[----:B------:R-:W-:-:S07]  /*0c80*/  MOV R12, 0xca0 ;  /* 0x00000ca0000c7802 */ /* 0x000fce0000000f00 */
[----:B-1----:R-:W-:Y:S05]  /*0c90*/  CALL.REL.NOINC `($__internal_3_$__cuda_sm20_sqrt_rn_f32_slowpath) ;  /* 0x0000000c00d07944 */ /* 0x002fea0003c00000 */
[----:B------:R-:W-:Y:S05]  /*0ca0*/  BRA `(.L_x_78) ;  /* 0x0000000000107947 */ /* 0x000fea0003800000 */
.L_x_77:
[----:B-1----:R-:W-:Y:S01]  /*0cb0*/  FMUL.FTZ R24, R13, R6 ;  /* 0x000000060d187220 */ /* 0x002fe20000410000 */
[----:B------:R-:W-:-:S03]  /*0cc0*/  FMUL.FTZ R6, R6, 0.5 ;  /* 0x3f00000006067820 */ /* 0x000fc60000410000 */
[----:B------:R-:W-:-:S04]  /*0cd0*/  FFMA R13, -R24, R24, R13 ;  /* 0x00000018180d7223 */ /* 0x000fc8000000010d */
[----:B------:R-:W-:-:S07]  /*0ce0*/  FFMA R24, R13, R6, R24 ;  /* 0x000000060d187223 */ /* 0x000fce0000000018 */
.L_x_78:
[----:B------:R-:W-:Y:S05]  /*0cf0*/  BSYNC.RECONVERGENT B1 ;  /* 0x0000000000017941 */ /* 0x000fea0003800200 */
.L_x_76:
        /* <DEDUP_REMOVED lines=8> */
.L_x_80:
[----:B------:R-:W0:Y:S02]  /*0d80*/  MUFU.RCP R13, R24 ;  /* 0x00000018000d7308 */ /* 0x000e240000001000 */
[----:B0-----:R-:W-:-:S04]  /*0d90*/  FFMA R6, R13, R24, -1 ;  /* 0xbf8000000d067423 */ /* 0x001fc80000000018 */
[----:B------:R-:W-:-:S04]  /*0da0*/  FADD.FTZ R6, -R6, -RZ ;  /* 0x800000ff06067221 */ /* 0x000fc80000010100 */
[----:B------:R-:W-:-:S07]  /*0db0*/  FFMA R24, R13, R6, R13 ;  /* 0x000000060d187223 */ /* 0x000fce000000000d */
.L_x_81:
[----:B------:R-:W-:Y:S05]  /*0dc0*/  BSYNC.RECONVERGENT B1 ;  /* 0x0000000000017941 */ /* 0x000fea0003800200 */
.L_x_79:
[----:B------:R-:W-:Y:S01]  /*0dd0*/  IADD3 R17, PT, PT, R17, 0x4, RZ ;  /* 0x0000000411117810 */ /* 0x000fe20007ffe0ff */
[----:B------:R-:W-:Y:S01]  /*0de0*/  FMUL R15, R15, R24 ;  /* 0x000000180f0f7220 */ /* 0x000fe20000400000 */
[----:B------:R-:W-:Y:S02]  /*0df0*/  IADD3 R18, PT, PT, R18, 0x40, RZ ;  /* 0x0000004012127810 */ /* 0x000fe40007ffe0ff */
[----:B------:R-:W-:Y:S01]  /*0e00*/  ISETP.NE.AND P0, PT, R17, RZ, PT ;  /* 0x000000ff1100720c */ /* 0x000fe20003f05270 */
[-C--:B------:R-:W-:Y:S01]  /*0e10*/  FFMA R4, R31, R15.reuse, R4 ;  /* 0x0000000f1f047223 */ /* 0x080fe20000000004 */
[-C--:B------:R-:W-:Y:S01]  /*0e20*/  FFMA R5, R19, R15.reuse, R5 ;  /* 0x0000000f13057223 */ /* 0x080fe20000000005 */
[----:B------:R-:W-:-:S10]  /*0e30*/  FFMA R6, R28, R15, R30 ;  /* 0x0000000f1c067223 */ /* 0x000fd4000000001e */
[----:B------:R-:W-:Y:S05]  /*0e40*/  @P0 BRA `(.L_x_82) ;  /* 0xfffffff400300947 */ /* 0x000fea000383ffff */
.L_x_57:
[----:B------:R-:W-:-:S13]  /*0e50*/  ISETP.NE.AND P0, PT, R16, RZ, PT ;  /* 0x000000ff1000720c */ /* 0x000fda0003f05270 */
[----:B------:R-:W-:Y:S05]  /*0e60*/  @!P0 BRA `(.L_x_56) ;  /* 0x00000008004c8947 */ /* 0x000fea0003800000 */
[----:B------:R-:W-:-:S13]  /*0e70*/  ISETP.NE.AND P0, PT, R16, 0x1, PT ;  /* 0x000000011000780c */ /* 0x000fda0003f05270 */
[----:B------:R-:W-:Y:S05]  /*0e80*/  @!P0 BRA `(.L_x_83) ;  /* 0x0000000400748947 */ /* 0x000fea0003800000 */
[----:B------:R-:W0:Y:S01]  /*0e90*/  S2UR UR6, SR_CgaCtaId ;  /* 0x00000000000679c3 */ /* 0x000e220000008800 */
[----:B------:R-:W-:Y:S01]  /*0ea0*/  UMOV UR5, 0x400 ;  /* 0x0000040000057882 */ /* 0x000fe20000000000 */
[----:B------:R-:W-:Y:S01]  /*0eb0*/  UMOV UR7, 0x3f847ae1 ;  /* 0x3f847ae100077882 */ /* 0x000fe20000000000 */
[----:B------:R-:W-:Y:S01]  /*0ec0*/  BSSY.RECONVERGENT B1, `(.L_x_84) ;  /* 0x000001b000017945 */ /* 0x000fe20003800200 */
[----:B0-----:R-:W-:-:S03]  /*0ed0*/  ULEA UR5, UR6, UR5, 0x18 ;  /* 0x0000000506057291 */ /* 0x001fc6000f8ec0ff */
[----:B------:R-:W-:-:S03]  /*0ee0*/  UMOV UR6, 0x47ae147b ;  /* 0x47ae147b00067882 */ /* 0x000fc60000000000 */
[----:B------:R-:W-:-:S05]  /*0ef0*/  LEA R16, R21, UR5, 0x4 ;  /* 0x0000000515107c11 */ /* 0x000fca000f8e20ff */
[----:B------:R-:W0:Y:S02]  /*0f00*/  LDS.128 R12, [R16] ;  /* 0x00000000100c7984 */ /* 0x000e240000000c00 */
        /* <DEDUP_REMOVED lines=18> */
.L_x_85:
[----:B------:R-:W-:Y:S01]  /*1030*/  FMUL.FTZ R24, R13, R18 ;  /* 0x000000120d187220 */ /* 0x000fe20000410000 */
[----:B------:R-:W-:-:S03]  /*1040*/  FMUL.FTZ R12, R18, 0.5 ;  /* 0x3f000000120c7820 */ /* 0x000fc60000410000 */
[----:B------:R-:W-:-:S04]  /*1050*/  FFMA R13, -R24, R24, R13 ;  /* 0x00000018180d7223 */ /* 0x000fc8000000010d */
[----:B------:R-:W-:-:S07]  /*1060*/  FFMA R24, R13, R12, R24 ;  /* 0x0000000c0d187223 */ /* 0x000fce0000000018 */
.L_x_86:
[----:B------:R-:W-:Y:S05]  /*1070*/  BSYNC.RECONVERGENT B1 ;  /* 0x0000000000017941 */ /* 0x000fea0003800200 */
.L_x_84:
        /* <DEDUP_REMOVED lines=8> */
.L_x_88:
[----:B------:R-:W0:Y:S02]  /*1100*/  MUFU.RCP R13, R24 ;  /* 0x00000018000d7308 */ /* 0x000e240000001000 */
[----:B0-----:R-:W-:-:S04]  /*1110*/  FFMA R12, R13, R24, -1 ;  /* 0xbf8000000d0c7423 */ /* 0x001fc80000000018 */
[----:B------:R-:W-:-:S04]  /*1120*/  FADD.FTZ R12, -R12, -RZ ;  /* 0x800000ff0c0c7221 */ /* 0x000fc80000010100 */
[----:B------:R-:W-:-:S07]  /*1130*/  FFMA R24, R13, R12, R13 ;  /* 0x0000000c0d187223 */ /* 0x000fce000000000d */
.L_x_89:
[----:B------:R-:W-:Y:S05]  /*1140*/  BSYNC.RECONVERGENT B1 ;  /* 0x0000000000017941 */ /* 0x000fea0003800200 */
.L_x_87:
[----:B------:R-:W0:Y:S01]  /*1150*/  LDS.128 R16, [R16+0x10] ;  /* 0x0000100010107984 */ /* 0x000e220000000c00 */
[----:B------:R-:W-:Y:S01]  /*1160*/  UMOV UR6, 0x47ae147b ;  /* 0x47ae147b00067882 */ /* 0x000fe20000000000 */
[----:B------:R-:W-:Y:S01]  /*1170*/  UMOV UR7, 0x3f847ae1 ;  /* 0x3f847ae100077882 */ /* 0x000fe20000000000 */
[----:B------:R-:W-:Y:S01]  /*1180*/  FMUL R15, R15, R24 ;  /* 0x000000180f0f7220 */ /* 0x000fe20000400000 */
[----:B------:R-:W-:Y:S03]  /*1190*/  BSSY.RECONVERGENT B1, `(.L_x_90) ;  /* 0x000001a000017945 */ /* 0x000fe60003800200 */
[-C--:B------:R-:W-:Y:S01]  /*11a0*/  FFMA R4, R29, R15.reuse, R4 ;  /* 0x0000000f1d047223 */ /* 0x080fe20000000004 */
        /* <DEDUP_REMOVED lines=20> */
.L_x_91:
[----:B------:R-:W-:Y:S01]  /*12f0*/  FMUL.FTZ R24, R13, R14 ;  /* 0x0000000e0d187220 */ /* 0x000fe20000410000 */
[----:B------:R-:W-:-:S03]  /*1300*/  FMUL.FTZ R14, R14, 0.5 ;  /* 0x3f0000000e0e7820 */ /* 0x000fc60000410000 */
[----:B------:R-:W-:-:S04]  /*1310*/  FFMA R13, -R24, R24, R13 ;  /* 0x00000018180d7223 */ /* 0x000fc8000000010d */
[----:B------:R-:W-:-:S07]  /*1320*/  FFMA R24, R13, R14, R24 ;  /* 0x0000000e0d187223 */ /* 0x000fce0000000018 */
.L_x_92:
[----:B------:R-:W-:Y:S05]  /*1330*/  BSYNC.RECONVERGENT B1 ;  /* 0x0000000000017941 */ /* 0x000fea0003800200 */
.L_x_90:
        /* <DEDUP_REMOVED lines=8> */
.L_x_94:
[----:B------:R-:W0:Y:S02]  /*13c0*/  MUFU.RCP R13, R24 ;  /* 0x00000018000d7308 */ /* 0x000e240000001000 */
[----:B0-----:R-:W-:-:S04]  /*13d0*/  FFMA R12, R13, R24, -1 ;  /* 0xbf8000000d0c7423 */ /* 0x001fc80000000018 */
[----:B------:R-:W-:-:S04]  /*13e0*/  FADD.FTZ R12, -R12, -RZ ;  /* 0x800000ff0c0c7221 */ /* 0x000fc80000010100 */
[----:B------:R-:W-:-:S07]  /*13f0*/  FFMA R24, R13, R12, R13 ;  /* 0x0000000c0d187223 */ /* 0x000fce000000000d */
.L_x_95:
[----:B------:R-:W-:Y:S05]  /*1400*/  BSYNC.RECONVERGENT B1 ;  /* 0x0000000000017941 */ /* 0x000fea0003800200 */
.L_x_93:
[----:B------:R-:W-:Y:S01]  /*1410*/  FMUL R19, R19, R24 ;  /* 0x0000001813137220 */ /* 0x000fe20000400000 */
[----:B------:R-:W-:-:S03]  /*1420*/  IADD3 R21, PT, PT, R21, 0x2, RZ ;  /* 0x0000000215157810 */ /* 0x000fc60007ffe0ff */
[-C--:B------:R-:W-:Y:S01]  /*1430*/  FFMA R4, R16, R19.reuse, R4 ;  /* 0x0000001310047223 */ /* 0x080fe20000000004 */
[-C--:B------:R-:W-:Y:S01]  /*1440*/  FFMA R5, R17, R19.reuse, R5 ;  /* 0x0000001311057223 */ /* 0x080fe20000000005 */
[----:B------:R-:W-:-:S07]  /*1450*/  FFMA R6, R18, R19, R6 ;  /* 0x0000001312067223 */ /* 0x000fce0000000006 */
.L_x_83:
[----:B------:R-:W-:-:S04]  /*1460*/  LOP3.LUT R11, R11, 0x1, RZ, 0xc0, !PT ;  /* 0x000000010b0b7812 */ /* 0x000fc800078ec0ff */
[----:B------:R-:W-:-:S13]  /*1470*/  ISETP.NE.U32.AND P0, PT, R11, 0x1, PT ;  /* 0x000000010b00780c */ /* 0x000fda0003f05070 */
[----:B------:R-:W-:Y:S05]  /*1480*/  @P0 BRA `(.L_x_56) ;  /* 0x0000000000c40947 */ /* 0x000fea0003800000 */
[----:B------:R-:W0:Y:S01]  /*1490*/  S2UR UR6, SR_CgaCtaId ;  /* 0x00000000000679c3 */ /* 0x000e220000008800 */
[----:B------:R-:W-:Y:S01]  /*14a0*/  UMOV UR5, 0x400 ;  /* 0x0000040000057882 */ /* 0x000fe20000000000 */
[----:B------:R-:W-:Y:S01]  /*14b0*/  UMOV UR7, 0x3f847ae1 ;  /* 0x3f847ae100077882 */ /* 0x000fe20000000000 */
[----:B------:R-:W-:Y:S01]  /*14c0*/  BSSY.RECONVERGENT B1, `(.L_x_96) ;  /* 0x000001c000017945 */ /* 0x000fe20003800200 */
[----:B0-----:R-:W-:-:S03]  /*14d0*/  ULEA UR5, UR6, UR5, 0x18 ;  /* 0x0000000506057291 */ /* 0x001fc6000f8ec0ff */
[----:B------:R-:W-:-:S03]  /*14e0*/  UMOV UR6, 0x47ae147b ;  /* 0x47ae147b00067882 */ /* 0x000fc60000000000 */
[----:B------:R-:W-:-:S06]  /*14f0*/  LEA R14, R21, UR5, 0x4 ;  /* 0x00000005150e7c11 */ /* 0x000fcc000f8e20ff */
        /* <DEDUP_REMOVED lines=18> */
[----:B------:R-:W-:Y:S05]  /*1620*/  CALL.REL.NOINC `($__internal_3_$__cuda_sm20_sqrt_rn_f32_slowpath) ;  /* 0x00000004006c7944 */ /* 0x000fea0003c00000 */
[----:B------:R-:W-:Y:S05]  /*1630*/  BRA `(.L_x_98) ;  /* 0x0000000000107947 */ /* 0x000fea0003800000 */
.L_x_97:
[----:B------:R-:W-:Y:S01]  /*1640*/  FMUL.FTZ R24, R17, R16 ;  /* 0x0000001011187220 */ /* 0x000fe20000410000 */
[----:B------:R-:W-:-:S03]  /*1650*/  FMUL.FTZ R12, R16, 0.5 ;  /* 0x3f000000100c7820 */ /* 0x000fc60000410000 */
[----:B------:R-:W-:-:S04]  /*1660*/  FFMA R11, -R24, R24, R17 ;  /* 0x00000018180b7223 */ /* 0x000fc80000000111 */
[----:B------:R-:W-:-:S07]  /*1670*/  FFMA R24, R11, R12, R24 ;  /* 0x0000000c0b187223 */ /* 0x000fce0000000018 */
.L_x_98:
[----:B------:R-:W-:Y:S05]  /*1680*/  BSYNC.RECONVERGENT B1 ;  /* 0x0000000000017941 */ /* 0x000fea0003800200 */
.L_x_96:
        /* <DEDUP_REMOVED lines=8> */
.L_x_100:
[----:B------:R-:W0:Y:S02]  /*1710*/  MUFU.RCP R11, R24 ;  /* 0x00000018000b7308 */ /* 0x000e240000001000 */
[----:B0-----:R-:W-:-:S04]  /*1720*/  FFMA R12, R11, R24, -1 ;  /* 0xbf8000000b0c7423 */ /* 0x001fc80000000018 */
[----:B------:R-:W-:-:S04]  /*1730*/  FADD.FTZ R12, -R12, -RZ ;  /* 0x800000ff0c0c7221 */ /* 0x000fc80000010100 */
[----:B------:R-:W-:-:S07]  /*1740*/  FFMA R24, R11, R12, R11 ;  /* 0x0000000c0b187223 */ /* 0x000fce000000000b */
.L_x_101:
[----:B------:R-:W-:Y:S05]  /*1750*/  BSYNC.RECONVERGENT B1 ;  /* 0x0000000000017941 */ /* 0x000fea0003800200 */
.L_x_99:
[----:B------:R-:W-:-:S04]  /*1760*/  FMUL R15, R15, R24 ;  /* 0x000000180f0f7220 */ /* 0x000fc80000400000 */
[-C--:B------:R-:W-:Y:S01]  /*1770*/  FFMA R4, R8, R15.reuse, R4 ;  /* 0x0000000f08047223 */ /* 0x080fe20000000004 */
[-C--:B------:R-:W-:Y:S01]  /*1780*/  FFMA R5, R9, R15.reuse, R5 ;  /* 0x0000000f09057223 */ /* 0x080fe20000000005 */
[----:B------:R-:W-:-:S07]  /*1790*/  FFMA R6, R10, R15, R6 ;  /* 0x0000000f0a067223 */ /* 0x000fce0000000006 */
.L_x_56:
[----:B------:R-:W-:Y:S05]  /*17a0*/  BSYNC.RECONVERGENT B0 ;  /* 0x0000000000007941 */ /* 0x000fea0003800200 */
.L_x_55:
[----:B------:R-:W1:Y:S01]  /*17b0*/  LDCU UR5, c[0x0][0x390] ;  /* 0x00007200ff0577ac */ /* 0x000e620008000800 */
[C---:B------:R-:W-:Y:S02]  /*17c0*/  IADD3 R7, PT, PT, R3.reuse, R7, RZ ;  /* 0x0000000703077210 */ /* 0x040fe40007ffe0ff */
[----:B------:R-:W-:Y:S01]  /*17d0*/  IADD3 R20, PT, PT, -R3, R20, RZ ;  /* 0x0000001403147210 */ /* 0x000fe20007ffe1ff */
[----:B------:R-:W-:Y:S01]  /*17e0*/  UIADD3 UR4, UPT, UPT, UR4, 0x1, URZ ;  /* 0x0000000104047890 */ /* 0x000fe2000fffe0ff */
[----:B------:R-:W-:Y:S01]  /*17f0*/  BAR.SYNC.DEFER_BLOCKING 0x0 ;  /* 0x0000000000007b1d */ /* 0x000fe20000010000 */
[----:B-1----:R-:W-:-:S13]  /*1800*/  ISETP.GE.AND P0, PT, R7, UR5, PT ;  /* 0x0000000507007c0c */ /* 0x002fda000bf06270 */
[----:B------:R-:W-:Y:S05]  /*1810*/  @!P0 BRA `(.L_x_102) ;  /* 0xffffffe800408947 */ /* 0x000fea000383ffff */
.L_x_54:
[----:B------:R-:W-:-:S13]  /*1820*/  ISETP.GE.AND P0, PT, R0, UR5, PT ;  /* 0x0000000500007c0c */ /* 0x000fda000bf06270 */
[----:B------:R-:W-:Y:S05]  /*1830*/  @P0 EXIT ;  /* 0x000000000000094d */ /* 0x000fea0003800000 */
[----:B------:R-:W1:Y:S01]  /*1840*/  LDC.64 R2, c[0x0][0x388] ;  /* 0x0000e200ff027b82 */ /* 0x000e620000000a00 */
[----:B------:R-:W-:Y:S01]  /*1850*/  MOV R7, RZ ;  /* 0x000000ff00077202 */ /* 0x000fe20000000f00 */
[----:B-1----:R-:W-:-:S05]  /*1860*/  IMAD.WIDE R2, R0, 0x10, R2 ;  /* 0x0000001000027825 */ /* 0x002fca00078e0202 */
[----:B------:R-:W-:Y:S01]  /*1870*/  STG.E.128 desc[UR8][R2.64], R4 ;  /* 0x0000000402007986 */ /* 0x000fe2000c101d08 */
[----:B------:R-:W-:Y:S05]  /*1880*/  EXIT ;  /* 0x000000000000794d */ /* 0x000fea0003800000 */
        .weak           $__internal_2_$__cuda_sm20_rcp_rn_f32_slowpath
        .type           $__internal_2_$__cuda_sm20_rcp_rn_f32_slowpath,@function
        .size           $__internal_2_$__cuda_sm20_rcp_rn_f32_slowpath,($__internal_3_$__cuda_sm20_sqrt_rn_f32_slowpath - $__internal_2_$__cuda_sm20_rcp_rn_f32_slowpath)
$__internal_2_$__cuda_sm20_rcp_rn_f32_slowpath:
[----:B------:R-:W-:Y:S01]  /*1890*/  SHF.L.U32 R12, R24, 0x1, RZ ;  /* 0x00000001180c7819 */ /* 0x000fe200000006ff */
[----:B------:R-:W-:Y:S03]  /*18a0*/  BSSY.RECONVERGENT B2, `(.L_x_103) ;  /* 0x0000030000027945 */ /* 0x000fe60003800200 */
[----:B------:R-:W-:-:S04]  /*18b0*/  SHF.R.U32.HI R12, RZ, 0x18, R12 ;  /* 0x00000018ff0c7819 */ /* 0x000fc8000001160c */
[----:B------:R-:W-:-:S13]  /*18c0*/  ISETP.NE.U32.AND P0, PT, R12, RZ, PT ;  /* 0x000000ff0c00720c */ /* 0x000fda0003f05070 */
[----:B------:R-:W-:Y:S05]  /*18d0*/  @P0 BRA `(.L_x_104) ;  /* 0x0000000000280947 */ /* 0x000fea0003800000 */
[----:B------:R-:W-:-:S04]  /*18e0*/  SHF.L.U32 R12, R24, 0x1, RZ ;  /* 0x00000001180c7819 */ /* 0x000fc800000006ff */
[----:B------:R-:W-:-:S13]  /*18f0*/  ISETP.NE.AND P0, PT, R12, RZ, PT ;  /* 0x000000ff0c00720c */ /* 0x000fda0003f05270 */
[----:B------:R-:W-:Y:S02]  /*1900*/  @P0 FFMA R13, R24, 1.84467440737095516160e+19, RZ ;  /* 0x5f800000180d0823 */ /* 0x000fe400000000ff */
[----:B------:R-:W-:Y:S08]  /*1910*/  @!P0 MUFU.RCP R24, R24 ;  /* 0x0000001800188308 */ /* 0x000ff00000001000 */
[----:B------:R-:W0:Y:S02]  /*1920*/  @P0 MUFU.RCP R12, R13 ;  /* 0x0000000d000c0308 */ /* 0x000e240000001000 */
[----:B0-----:R-:W-:-:S04]  /*1930*/  @P0 FFMA R13, R13, R12, -1 ;  /* 0xbf8000000d0d0423 */ /* 0x001fc8000000000c */
[----:B------:R-:W-:-:S04]  /*1940*/  @P0 FADD.FTZ R13, -R13, -RZ ;  /* 0x800000ff0d0d0221 */ /* 0x000fc80000010100 */
[----:B------:R-:W-:-:S04]  /*1950*/  @P0 FFMA R13, R12, R13, R12 ;  /* 0x0000000d0c0d0223 */ /* 0x000fc8000000000c */
[----:B------:R-:W-:Y:S01]  /*1960*/  @P0 FFMA R24, R13, 1.84467440737095516160e+19, RZ ;  /* 0x5f8000000d180823 */ /* 0x000fe200000000ff */
[----:B------:R-:W-:Y:S06]  /*1970*/  BRA `(.L_x_105) ;  /* 0x0000000000887947 */ /* 0x000fec0003800000 */
.L_x_104:
[----:B------:R-:W-:-:S04]  /*1980*/  IADD3 R13, PT, PT, R12, -0xfd, RZ ;  /* 0xffffff030c0d7810 */ /* 0x000fc80007ffe0ff */
[----:B------:R-:W-:-:S13]  /*1990*/  ISETP.GT.U32.AND P0, PT, R13, 0x1, PT ;  /* 0x000000010d00780c */ /* 0x000fda0003f04070 */
[----:B------:R-:W-:Y:S05]  /*19a0*/  @P0 BRA `(.L_x_106) ;  /* 0x0000000000780947 */ /* 0x000fea0003800000 */
[----:B------:R-:W-:Y:S02]  /*19b0*/  LOP3.LUT R26, R24, 0x7fffff, RZ, 0xc0, !PT ;  /* 0x007fffff181a7812 */ /* 0x000fe400078ec0ff */
[----:B------:R-:W-:Y:S02]  /*19c0*/  IADD3 R12, PT, PT, R12, -0xfc, RZ ;  /* 0xffffff040c0c7810 */ /* 0x000fe40007ffe0ff */
[----:B------:R-:W-:-:S04]  /*19d0*/  LOP3.LUT R26, R26, 0x3f800000, RZ, 0xfc, !PT ;  /* 0x3f8000001a1a7812 */ /* 0x000fc800078efcff */
[----:B------:R-:W0:Y:S02]  /*19e0*/  MUFU.RCP R27, R26 ;  /* 0x0000001a001b7308 */ /* 0x000e240000001000 */
[----:B0-----:R-:W-:-:S04]  /*19f0*/  FFMA R26, R26, R27, -1 ;  /* 0xbf8000001a1a7423 */ /* 0x001fc8000000001b */
[----:B------:R-:W-:-:S04]  /*1a00*/  FADD.FTZ R26, -R26, -RZ ;  /* 0x800000ff1a1a7221 */ /* 0x000fc80000010100 */
[CCC-:B------:R-:W-:Y:S01]  /*1a10*/  FFMA.RM R25, R27.reuse, R26.reuse, R27.reuse ;  /* 0x0000001a1b197223 */ /* 0x1c0fe2000000401b */
[----:B------:R-:W-:-:S04]  /*1a20*/  FFMA.RP R26, R27, R26, R27 ;  /* 0x0000001a1b1a7223 */ /* 0x000fc8000000801b */
[C---:B------:R-:W-:Y:S02]  /*1a30*/  LOP3.LUT R27, R25.reuse, 0x7fffff, RZ, 0xc0, !PT ;  /* 0x007fffff191b7812 */ /* 0x040fe400078ec0ff */
[----:B------:R-:W-:Y:S01]  /*1a40*/  FSETP.NEU.FTZ.AND P0, PT, R25, R26, PT ;  /* 0x0000001a1900720b */ /* 0x000fe20003f1d000 */
[----:B------:R-:W-:Y:S01]  /*1a50*/  HFMA2 R25, -RZ, RZ, 0, 1.78813934326171875e-07 ;  /* 0x00000003ff197431 */ /* 0x000fe200000001ff */
[----:B------:R-:W-:Y:S02]  /*1a60*/  LOP3.LUT R27, R27, 0x800000, RZ, 0xfc, !PT ;  /* 0x008000001b1b7812 */ /* 0x000fe400078efcff */
[----:B------:R-:W-:Y:S02]  /*1a70*/  SEL R26, RZ, 0xffffffff, !P0 ;  /* 0xffffffffff1a7807 */ /* 0x000fe40004000000 */
[----:B------:R-:W-:Y:S02]  /*1a80*/  SHF.R.U32.HI R12, RZ, R12, R27 ;  /* 0x0000000cff0c7219 */ /* 0x000fe4000001161b */
[----:B------:R-:W-:-:S02]  /*1a90*/  IADD3 R26, PT, PT, -R26, RZ, RZ ;  /* 0x000000ff1a1a7210 */ /* 0x000fc40007ffe1ff */
[-C--:B------:R-:W-:Y:S02]  /*1aa0*/  SHF.L.U32 R25, R25, R13.reuse, RZ ;  /* 0x0000000d19197219 */ /* 0x080fe400000006ff */
[----:B------:R-:W-:Y:S02]  /*1ab0*/  LOP3.LUT P1, RZ, R26, R13, R27, 0xf8, !PT ;  /* 0x0000000d1aff7212 */ /* 0x000fe4000782f81b */
[----:B------:R-:W-:-:S04]  /*1ac0*/  LOP3.LUT R25, R25, R27, RZ, 0xc0, !PT ;  /* 0x0000001b19197212 */ /* 0x000fc800078ec0ff */
[----:B------:R-:W-:-:S04]  /*1ad0*/  SHF.R.U32.HI R25, RZ, R13, R25 ;  /* 0x0000000dff197219 */ /* 0x000fc80000011619 */
[C---:B------:R-:W-:Y:S02]  /*1ae0*/  LOP3.LUT P0, RZ, R25.reuse, 0x1, RZ, 0xc0, !PT ;  /* 0x0000000119ff7812 */ /* 0x040fe4000780c0ff */
[----:B------:R-:W-:-:S04]  /*1af0*/  LOP3.LUT P2, RZ, R25, 0x2, RZ, 0xc0, !PT ;  /* 0x0000000219ff7812 */ /* 0x000fc8000784c0ff */
[----:B------:R-:W-:Y:S02]  /*1b00*/  PLOP3.LUT P0, PT, P0, P1, P2, 0xe0, 0x0 ;  /* 0x000000000000781c */ /* 0x000fe40000703c20 */
        /* <DEDUP_REMOVED lines=8> */
.L_x_106:
[----:B------:R-:W0:Y:S02]  /*1b90*/  MUFU.RCP R24, R24 ;  /* 0x0000001800187308 */ /* 0x000e240000001000 */
.L_x_105:
[----:B------:R-:W-:Y:S05]  /*1ba0*/  BSYNC.RECONVERGENT B2 ;  /* 0x0000000000027941 */ /* 0x000fea0003800200 */
.L_x_103:
[----:B------:R-:W-:Y:S01]  /*1bb0*/  HFMA2 R13, -RZ, RZ, 0, 0 ;  /* 0x00000000ff0d7431 */ /* 0x000fe200000001ff */
[----:B------:R-:W-:-:S04]  /*1bc0*/  MOV R12, R14 ;  /* 0x0000000e000c7202 */ /* 0x000fc80000000f00 */
[----:B0-----:R-:W-:Y:S05]  /*1bd0*/  RET.REL.NODEC R12 `(_Z20gpu_calculate_forcesPvS_i) ;  /* 0xffffffe40c087950 */ /* 0x001fea0003c3ffff */
        .weak           $__internal_3_$__cuda_sm20_sqrt_rn_f32_slowpath
        .type           $__internal_3_$__cuda_sm20_sqrt_rn_f32_slowpath,@function
        .size           $__internal_3_$__cuda_sm20_sqrt_rn_f32_slowpath,(.L_x_112 - $__internal_3_$__cuda_sm20_sqrt_rn_f32_slowpath)
$__internal_3_$__cuda_sm20_sqrt_rn_f32_slowpath:
        /* <DEDUP_REMOVED lines=10> */
[----:B------:R-:W-:-:S04]  /*1c80*/  @P0 FFMA R26, R13, 1.84467440737095516160e+19, RZ ;  /* 0x5f8000000d1a0823 */ /* 0x000fc800000000ff */
[----:B------:R-:W0:Y:S02]  /*1c90*/  @P0 MUFU.RSQ R25, R26 ;  /* 0x0000001a00190308 */ /* 0x000e240000001400 */
[----:B0-----:R-:W-:Y:S01]  /*1ca0*/  @P0 FMUL.FTZ R24, R26, R25 ;  /* 0x000000191a180220 */ /* 0x001fe20000410000 */
[----:B------:R-:W-:-:S03]  /*1cb0*/  @P0 FMUL.FTZ R25, R25, 0.5 ;  /* 0x3f00000019190820 */ /* 0x000fc60000410000 */
[----:B------:R-:W-:-:S04]  /*1cc0*/  @P0 FADD.FTZ R14, -R24, -RZ ;  /* 0x800000ff180e0221 */ /* 0x000fc80000010100 */
[----:B------:R-:W-:-:S04]  /*1cd0*/  @P0 FFMA R14, R24, R14, R26 ;  /* 0x0000000e180e0223 */ /* 0x000fc8000000001a */
[----:B------:R-:W-:Y:S01]  /*1ce0*/  @P0 FFMA R14, R14, R25, R24 ;  /* 0x000000190e0e0223 */ /* 0x000fe20000000018 */
[----:B------:R-:W-:-:S03]  /*1cf0*/  @!P0 MOV R24, R13 ;  /* 0x0000000d00188202 */ /* 0x000fc60000000f00 */
[----:B------:R-:W-:-:S07]  /*1d00*/  @P0 FMUL.FTZ R24, R14, 2.3283064365386962891e-10 ;  /* 0x2f8000000e180820 */ /* 0x000fce0000410000 */
.L_x_107:
[----:B------:R-:W-:-:S04]  /*1d10*/  HFMA2 R13, -RZ, RZ, 0, 0 ;  /* 0x00000000ff0d7431 */ /* 0x000fc800000001ff */
[----:B------:R-:W-:Y:S05]  /*1d20*/  RET.REL.NODEC R12 `(_Z20gpu_calculate_forcesPvS_i) ;  /* 0xffffffe00cb47950 */ /* 0x000fea0003c3ffff */
.L_x_108:
        /* <DEDUP_REMOVED lines=13> */
.L_x_112:


//--------------------- .nv.shared._Z22gpu_calculate_positionP6float4S0_if --------------------------
	.section	.nv.shared._Z22gpu_calculate_positionP6float4S0_if,"aw",@nobits
	.sectionflags	@""
	.align	16
	.zero		1024


//--------------------- .nv.shared.reserved.0     --------------------------
	.section	.nv.shared.reserved.0,"aw",@nobits
	.weak		__nv_reservedSMEM_offset_0_alias
	.size		__nv_reservedSMEM_offset_0_alias, 0, 64
	.other		__nv_reservedSMEM_offset_0_alias,@"STO_CUDA_RESERVED_SHARED STV_DEFAULT"
__nv_reservedSMEM_offset_0_alias:
	.zero		0
	.zero		64


//--------------------- .nv.shared._Z22gpu_calculate_velocityP6float4S0_if --------------------------
	.section	.nv.shared._Z22gpu_calculate_velocityP6float4S0_if,"aw",@nobits
	.sectionflags	@""
	.align	16
	.zero		1024


//--------------------- .nv.shared._Z29tileless_gpu_calculate_forcesP6float4S0_i --------------------------
	.section	.nv.shared._Z29tileless_gpu_calculate_forcesP6float4S0_i,"aw",@nobits
	.sectionflags	@""
	.align	16
	.zero		1024


//--------------------- .nv.shared._Z20gpu_calculate_forcesPvS_i --------------------------
	.section	.nv.shared._Z20gpu_calculate_forcesPvS_i,"aw",@nobits
	.sectionflags	@""
	.align	16
	.zero		1024


//--------------------- .nv.constant0._Z22gpu_calculate_positionP6float4S0_if --------------------------
	.section	.nv.constant0._Z22gpu_calculate_positionP6float4S0_if,"a",@progbits
	.sectionflags	@""
	.align	4
.nv.constant0._Z22gpu_calculate_positionP6float4S0_if:
	.zero		920


//--------------------- .nv.constant0._Z22gpu_calculate_velocityP6float4S0_if --------------------------
	.section	.nv.constant0._Z22gpu_calculate_velocityP6float4S0_if,"a",@progbits
	.sectionflags	@""
	.align	4
.nv.constant0._Z22gpu_calculate_velocityP6float4S0_if:
	.zero		920


//--------------------- .nv.constant0._Z29tileless_gpu_calculate_forcesP6float4S0_i --------------------------
	.section	.nv.constant0._Z29tileless_gpu_calculate_forcesP6float4S0_i,"a",@progbits
	.sectionflags	@""
	.align	4
.nv.constant0._Z29tileless_gpu_calculate_forcesP6float4S0_i:
	.zero		916


//--------------------- .nv.constant0._Z20gpu_calculate_forcesPvS_i --------------------------
	.section	.nv.constant0._Z20gpu_calculate_forcesPvS_i,"a",@progbits
	.sectionflags	@""
	.align	4
.nv.constant0._Z20gpu_calculate_forcesPvS_i:
	.zero		916


//--------------------- SYMBOLS --------------------------

	.type		.nv.reservedSmem.offset0,@object
	.size		.nv.reservedSmem.offset0,0x4
	.type		.nv.reservedSmem.cap,@object
	.size		.nv.reservedSmem.cap,0x4
